//
// Generated by NVIDIA NVVM Compiler
//
// Compiler Build ID: CL-36424714
// Cuda compilation tools, release 13.0, V13.0.88
// Based on NVVM 20.0.0
//

.version 9.0
.target sm_100
.address_size 64

	// .globl	_Z18init_states_kernelP24curandStatePhilox4_32_10m
.func  (.param .align 16 .b8 func_retval0[16]) __internal_trig_reduction_slowpathd
(
	.param .b64 __internal_trig_reduction_slowpathd_param_0
)
;
.global .align 4 .b8 precalc_xorwow_matrix[102400];
.global .align 4 .b8 precalc_xorwow_offset_matrix[102400];
.global .align 4 .b8 mrg32k3aM1[2304];
.global .align 4 .b8 mrg32k3aM2[2304];
.global .align 4 .b8 mrg32k3aM1SubSeq[2016];
.global .align 4 .b8 mrg32k3aM2SubSeq[2016];
.global .align 4 .b8 mrg32k3aM1Seq[2304];
.global .align 4 .b8 mrg32k3aM2Seq[2304];
.const .align 8 .b8 __cr_lgamma_table[72];
.extern .shared .align 16 .b8 shared[];
.global .align 8 .b8 __cudart_i2opi_d[144] = {8, 93, 141, 31, 177, 95, 251, 107, 234, 146, 82, 138, 247, 57, 7, 61, 123, 241, 229, 235, 199, 186, 39, 117, 45, 234, 95, 158, 102, 63, 70, 79, 183, 9, 203, 39, 207, 126, 54, 109, 31, 109, 10, 90, 139, 17, 47, 239, 15, 152, 5, 222, 255, 151, 248, 31, 59, 40, 249, 189, 139, 95, 132, 156, 244, 57, 83, 131, 57, 214, 145, 57, 65, 126, 95, 180, 38, 112, 156, 233, 132, 68, 187, 46, 245, 53, 130, 232, 62, 167, 41, 177, 28, 235, 29, 254, 28, 146, 209, 9, 234, 46, 73, 6, 224, 210, 77, 66, 58, 110, 36, 183, 97, 197, 187, 222, 171, 99, 81, 254, 65, 144, 67, 60, 153, 149, 98, 219, 192, 221, 52, 245, 209, 87, 39, 252, 41, 21, 68, 78, 110, 131, 249, 162};
.global .align 16 .b8 __cudart_sin_cos_coeffs[128] = {70, 210, 176, 44, 241, 229, 90, 190, 146, 227, 172, 105, 227, 29, 199, 62, 161, 98, 219, 25, 160, 1, 42, 191, 24, 8, 17, 17, 17, 17, 129, 63, 84, 85, 85, 85, 85, 85, 197, 191, 0, 0, 0, 0, 0, 0, 0, 0, 0, 0, 0, 0, 0, 0, 0, 0, 100, 129, 253, 32, 131, 255, 168, 189, 40, 133, 239, 193, 167, 238, 33, 62, 217, 230, 6, 142, 79, 126, 146, 190, 233, 188, 221, 25, 160, 1, 250, 62, 71, 93, 193, 22, 108, 193, 86, 191, 81, 85, 85, 85, 85, 85, 165, 63, 0, 0, 0, 0, 0, 0, 224, 191, 0, 0, 0, 0, 0, 0, 240, 63};

.visible .entry _Z18init_states_kernelP24curandStatePhilox4_32_10m(
	.param .u64 .ptr .align 1 _Z18init_states_kernelP24curandStatePhilox4_32_10m_param_0,
	.param .u64 _Z18init_states_kernelP24curandStatePhilox4_32_10m_param_1
)
{
	.reg .b32 	%r<116>;
	.reg .b64 	%rd<13>;

	ld.param.u64 	%rd2, [_Z18init_states_kernelP24curandStatePhilox4_32_10m_param_0];
	ld.param.u64 	%rd3, [_Z18init_states_kernelP24curandStatePhilox4_32_10m_param_1];
	cvta.to.global.u64 	%rd4, %rd2;
	mov.u32 	%r1, %ctaid.x;
	mov.u32 	%r2, %ntid.x;
	mov.u32 	%r3, %tid.x;
	mad.lo.s32 	%r4, %r1, %r2, %r3;
	mul.lo.s32 	%r5, %r4, 7919;
	cvt.s64.s32 	%rd5, %r5;
	// begin inline asm
	mov.u64 	%rd1, %clock64;
	// end inline asm
	add.s64 	%rd6, %rd1, %rd5;
	xor.b64  	%rd7, %rd6, %rd3;
	mul.lo.s32 	%r6, %r4, 17;
	mul.wide.s32 	%rd8, %r4, 64;
	add.s64 	%rd9, %rd4, %rd8;
	cvt.u32.u64 	%r7, %rd7;
	{ .reg .b32 tmp; mov.b64 {tmp, %r8}, %rd7; }
	mov.b32 	%r9, 0;
	st.global.v2.u32 	[%rd9+48], {%r9, %r9};
	mov.b64 	%rd10, 0;
	st.global.u64 	[%rd9+56], %rd10;
	shr.s32 	%r10, %r4, 31;
	mov.b32 	%r11, -845247145;
	mul.hi.u32 	%r12, %r11, %r4;
	mul.lo.s32 	%r13, %r4, -845247145;
	add.s32 	%r14, %r7, -1640531527;
	add.s32 	%r15, %r8, -1150833019;
	xor.b32  	%r16, %r14, %r13;
	add.s32 	%r17, %r7, 1013904242;
	add.s32 	%r18, %r8, 1993301258;
	add.s32 	%r19, %r7, -626627285;
	add.s32 	%r20, %r8, 842468239;
	add.s32 	%r21, %r7, 2027808484;
	add.s32 	%r22, %r8, -308364780;
	add.s32 	%r23, %r7, 387276957;
	add.s32 	%r24, %r8, -1459197799;
	add.s32 	%r25, %r7, -1253254570;
	add.s32 	%r26, %r8, 1684936478;
	add.s32 	%r27, %r7, 1401181199;
	add.s32 	%r28, %r8, 534103459;
	add.s32 	%r29, %r7, -239350328;
	add.s32 	%r30, %r8, -616729560;
	add.s32 	%r31, %r7, -1879881855;
	add.s32 	%r32, %r8, -1767562579;
	and.b32  	%r33, %r6, 3;
	mov.b64 	{%r34, %r35}, %rd7;
	st.global.v4.u32 	[%rd9+32], {%r34, %r35, %r33, %r9};
	cvt.s64.s32 	%rd11, %r6;
	shr.u64 	%rd12, %rd11, 34;
	shr.s32 	%r36, %r6, 2;
	cvt.u32.u64 	%r37, %rd12;
	st.global.v4.u32 	[%rd9], {%r36, %r37, %r4, %r10};
	mov.b32 	%r38, -766435501;
	mul.hi.u32 	%r39, %r38, %r36;
	mul.lo.s32 	%r40, %r36, -766435501;
	xor.b32  	%r41, %r12, %r37;
	xor.b32  	%r42, %r41, %r7;
	xor.b32  	%r43, %r10, %r39;
	xor.b32  	%r44, %r43, %r8;
	mul.hi.u32 	%r45, %r38, %r42;
	mul.lo.s32 	%r46, %r42, -766435501;
	mul.hi.u32 	%r47, %r11, %r44;
	mul.lo.s32 	%r48, %r44, -845247145;
	xor.b32  	%r49, %r16, %r47;
	xor.b32  	%r50, %r45, %r40;
	xor.b32  	%r51, %r50, %r15;
	mul.hi.u32 	%r52, %r38, %r49;
	mul.lo.s32 	%r53, %r49, -766435501;
	mul.hi.u32 	%r54, %r11, %r51;
	mul.lo.s32 	%r55, %r51, -845247145;
	xor.b32  	%r56, %r48, %r54;
	xor.b32  	%r57, %r56, %r17;
	xor.b32  	%r58, %r46, %r52;
	xor.b32  	%r59, %r58, %r18;
	mul.hi.u32 	%r60, %r38, %r57;
	mul.lo.s32 	%r61, %r57, -766435501;
	mul.hi.u32 	%r62, %r11, %r59;
	mul.lo.s32 	%r63, %r59, -845247145;
	xor.b32  	%r64, %r55, %r62;
	xor.b32  	%r65, %r64, %r19;
	xor.b32  	%r66, %r53, %r60;
	xor.b32  	%r67, %r66, %r20;
	mul.hi.u32 	%r68, %r38, %r65;
	mul.lo.s32 	%r69, %r65, -766435501;
	mul.hi.u32 	%r70, %r11, %r67;
	mul.lo.s32 	%r71, %r67, -845247145;
	xor.b32  	%r72, %r63, %r70;
	xor.b32  	%r73, %r72, %r21;
	xor.b32  	%r74, %r61, %r68;
	xor.b32  	%r75, %r74, %r22;
	mul.hi.u32 	%r76, %r38, %r73;
	mul.lo.s32 	%r77, %r73, -766435501;
	mul.hi.u32 	%r78, %r11, %r75;
	mul.lo.s32 	%r79, %r75, -845247145;
	xor.b32  	%r80, %r71, %r78;
	xor.b32  	%r81, %r80, %r23;
	xor.b32  	%r82, %r69, %r76;
	xor.b32  	%r83, %r82, %r24;
	mul.hi.u32 	%r84, %r38, %r81;
	mul.lo.s32 	%r85, %r81, -766435501;
	mul.hi.u32 	%r86, %r11, %r83;
	mul.lo.s32 	%r87, %r83, -845247145;
	xor.b32  	%r88, %r79, %r86;
	xor.b32  	%r89, %r88, %r25;
	xor.b32  	%r90, %r77, %r84;
	xor.b32  	%r91, %r90, %r26;
	mul.hi.u32 	%r92, %r38, %r89;
	mul.lo.s32 	%r93, %r89, -766435501;
	mul.hi.u32 	%r94, %r11, %r91;
	mul.lo.s32 	%r95, %r91, -845247145;
	xor.b32  	%r96, %r87, %r94;
	xor.b32  	%r97, %r96, %r27;
	xor.b32  	%r98, %r85, %r92;
	xor.b32  	%r99, %r98, %r28;
	mul.hi.u32 	%r100, %r38, %r97;
	mul.lo.s32 	%r101, %r97, -766435501;
	mul.hi.u32 	%r102, %r11, %r99;
	mul.lo.s32 	%r103, %r99, -845247145;
	xor.b32  	%r104, %r95, %r102;
	xor.b32  	%r105, %r104, %r29;
	xor.b32  	%r106, %r93, %r100;
	xor.b32  	%r107, %r106, %r30;
	mul.hi.u32 	%r108, %r38, %r105;
	mul.lo.s32 	%r109, %r105, -766435501;
	mul.hi.u32 	%r110, %r11, %r107;
	mul.lo.s32 	%r111, %r107, -845247145;
	xor.b32  	%r112, %r103, %r110;
	xor.b32  	%r113, %r112, %r31;
	xor.b32  	%r114, %r101, %r108;
	xor.b32  	%r115, %r114, %r32;
	st.global.v4.u32 	[%rd9+16], {%r113, %r111, %r115, %r109};
	ret;

}
	// .globl	_Z31prs_init_incident_angles_kernelPdjjP24curandStatePhilox4_32_10
.visible .entry _Z31prs_init_incident_angles_kernelPdjjP24curandStatePhilox4_32_10(
	.param .u64 .ptr .align 1 _Z31prs_init_incident_angles_kernelPdjjP24curandStatePhilox4_32_10_param_0,
	.param .u32 _Z31prs_init_incident_angles_kernelPdjjP24curandStatePhilox4_32_10_param_1,
	.param .u32 _Z31prs_init_incident_angles_kernelPdjjP24curandStatePhilox4_32_10_param_2,
	.param .u64 .ptr .align 1 _Z31prs_init_incident_angles_kernelPdjjP24curandStatePhilox4_32_10_param_3
)
{
	.reg .pred 	%p<10>;
	.reg .b32 	%r<190>;
	.reg .b64 	%rd<18>;
	.reg .b64 	%fd<2>;

	ld.param.u32 	%r59, [_Z31prs_init_incident_angles_kernelPdjjP24curandStatePhilox4_32_10_param_1];
	mov.u32 	%r60, %ctaid.x;
	mov.u32 	%r61, %ntid.x;
	mov.u32 	%r62, %tid.x;
	mad.lo.s32 	%r1, %r60, %r61, %r62;
	setp.ge.s32 	%p1, %r1, %r59;
	@%p1 bra 	$L__BB1_13;
	ld.param.u64 	%rd15, [_Z31prs_init_incident_angles_kernelPdjjP24curandStatePhilox4_32_10_param_3];
	ld.param.u32 	%r165, [_Z31prs_init_incident_angles_kernelPdjjP24curandStatePhilox4_32_10_param_2];
	cvta.to.global.u64 	%rd6, %rd15;
	mul.wide.s32 	%rd7, %r1, 64;
	add.s64 	%rd8, %rd6, %rd7;
	ld.global.v2.u32 	{%r2, %r3}, [%rd8+32];
	setp.eq.s32 	%p2, %r165, 0;
	@%p2 bra 	$L__BB1_13;
	ld.param.u64 	%rd16, [_Z31prs_init_incident_angles_kernelPdjjP24curandStatePhilox4_32_10_param_3];
	ld.param.u32 	%r166, [_Z31prs_init_incident_angles_kernelPdjjP24curandStatePhilox4_32_10_param_2];
	ld.param.u64 	%rd14, [_Z31prs_init_incident_angles_kernelPdjjP24curandStatePhilox4_32_10_param_0];
	mul.lo.s32 	%r67, %r166, %r1;
	cvta.to.global.u64 	%rd9, %rd16;
	add.s64 	%rd11, %rd9, %rd7;
	ld.global.u32 	%r181, [%rd11+40];
	ld.global.v4.u32 	{%r185, %r184, %r183, %r182}, [%rd11+16];
	ld.global.v4.u32 	{%r189, %r188, %r187, %r186}, [%rd11];
	add.s32 	%r13, %r3, -1150833019;
	add.s32 	%r14, %r2, 1013904242;
	add.s32 	%r15, %r3, 1993301258;
	add.s32 	%r16, %r2, -626627285;
	add.s32 	%r17, %r3, -1459197799;
	add.s32 	%r18, %r2, -1253254570;
	add.s32 	%r19, %r3, 1684936478;
	add.s32 	%r20, %r2, 1401181199;
	add.s32 	%r21, %r3, 534103459;
	add.s32 	%r22, %r2, -239350328;
	add.s32 	%r23, %r3, -616729560;
	neg.s32 	%r167, %r166;
	mul.wide.u32 	%rd12, %r67, 8;
	cvta.to.global.u64 	%rd13, %rd14;
	add.s64 	%rd17, %rd13, %rd12;
$L__BB1_3:
	mov.u32 	%r34, %r181;
	mov.b32 	%r181, 2;
	setp.eq.s32 	%p3, %r34, 1;
	mov.u32 	%r180, %r184;
	@%p3 bra 	$L__BB1_12;
	setp.eq.s32 	%p4, %r34, 3;
	@%p4 bra 	$L__BB1_8;
	setp.ne.s32 	%p5, %r34, 2;
	@%p5 bra 	$L__BB1_7;
	mov.b32 	%r181, 3;
	mov.u32 	%r180, %r183;
	bra.uni 	$L__BB1_12;
$L__BB1_7:
	add.s32 	%r181, %r34, 1;
	mov.u32 	%r180, %r185;
	bra.uni 	$L__BB1_12;
$L__BB1_8:
	add.s32 	%r189, %r189, 1;
	setp.ne.s32 	%p6, %r189, 0;
	@%p6 bra 	$L__BB1_11;
	add.s32 	%r188, %r188, 1;
	setp.ne.s32 	%p7, %r188, 0;
	@%p7 bra 	$L__BB1_11;
	add.s32 	%r187, %r187, 1;
	setp.eq.s32 	%p8, %r187, 0;
	selp.u32 	%r70, 1, 0, %p8;
	add.s32 	%r186, %r186, %r70;
	mov.b32 	%r188, 0;
$L__BB1_11:
	mov.b32 	%r72, -766435501;
	mul.hi.u32 	%r73, %r72, %r189;
	mul.lo.s32 	%r74, %r189, -766435501;
	mov.b32 	%r75, -845247145;
	mul.hi.u32 	%r76, %r75, %r187;
	mul.lo.s32 	%r77, %r187, -845247145;
	xor.b32  	%r78, %r2, %r76;
	xor.b32  	%r79, %r78, %r188;
	xor.b32  	%r80, %r73, %r3;
	xor.b32  	%r81, %r80, %r186;
	mul.hi.u32 	%r82, %r72, %r79;
	mul.lo.s32 	%r83, %r79, -766435501;
	mul.hi.u32 	%r84, %r75, %r81;
	mul.lo.s32 	%r85, %r81, -845247145;
	add.s32 	%r86, %r2, -1640531527;
	xor.b32  	%r87, %r77, %r86;
	xor.b32  	%r88, %r87, %r84;
	xor.b32  	%r89, %r74, %r13;
	xor.b32  	%r90, %r89, %r82;
	mul.hi.u32 	%r91, %r72, %r88;
	mul.lo.s32 	%r92, %r88, -766435501;
	mul.hi.u32 	%r93, %r75, %r90;
	mul.lo.s32 	%r94, %r90, -845247145;
	xor.b32  	%r95, %r85, %r14;
	xor.b32  	%r96, %r95, %r93;
	xor.b32  	%r97, %r83, %r15;
	xor.b32  	%r98, %r97, %r91;
	mul.hi.u32 	%r99, %r72, %r96;
	mul.lo.s32 	%r100, %r96, -766435501;
	mul.hi.u32 	%r101, %r75, %r98;
	mul.lo.s32 	%r102, %r98, -845247145;
	xor.b32  	%r103, %r94, %r16;
	xor.b32  	%r104, %r103, %r101;
	add.s32 	%r105, %r3, 842468239;
	xor.b32  	%r106, %r92, %r105;
	xor.b32  	%r107, %r106, %r99;
	mul.hi.u32 	%r108, %r72, %r104;
	mul.lo.s32 	%r109, %r104, -766435501;
	mul.hi.u32 	%r110, %r75, %r107;
	mul.lo.s32 	%r111, %r107, -845247145;
	add.s32 	%r112, %r2, 2027808484;
	xor.b32  	%r113, %r102, %r112;
	xor.b32  	%r114, %r113, %r110;
	add.s32 	%r115, %r3, -308364780;
	xor.b32  	%r116, %r100, %r115;
	xor.b32  	%r117, %r116, %r108;
	mul.hi.u32 	%r118, %r72, %r114;
	mul.lo.s32 	%r119, %r114, -766435501;
	mul.hi.u32 	%r120, %r75, %r117;
	mul.lo.s32 	%r121, %r117, -845247145;
	add.s32 	%r122, %r2, 387276957;
	xor.b32  	%r123, %r111, %r122;
	xor.b32  	%r124, %r123, %r120;
	xor.b32  	%r125, %r109, %r17;
	xor.b32  	%r126, %r125, %r118;
	mul.hi.u32 	%r127, %r72, %r124;
	mul.lo.s32 	%r128, %r124, -766435501;
	mul.hi.u32 	%r129, %r75, %r126;
	mul.lo.s32 	%r130, %r126, -845247145;
	xor.b32  	%r131, %r121, %r18;
	xor.b32  	%r132, %r131, %r129;
	xor.b32  	%r133, %r119, %r19;
	xor.b32  	%r134, %r133, %r127;
	mul.hi.u32 	%r135, %r72, %r132;
	mul.lo.s32 	%r136, %r132, -766435501;
	mul.hi.u32 	%r137, %r75, %r134;
	mul.lo.s32 	%r138, %r134, -845247145;
	xor.b32  	%r139, %r130, %r20;
	xor.b32  	%r140, %r139, %r137;
	xor.b32  	%r141, %r128, %r21;
	xor.b32  	%r142, %r141, %r135;
	mul.hi.u32 	%r143, %r72, %r140;
	mul.lo.s32 	%r144, %r140, -766435501;
	mul.hi.u32 	%r145, %r75, %r142;
	mul.lo.s32 	%r146, %r142, -845247145;
	xor.b32  	%r147, %r138, %r22;
	xor.b32  	%r148, %r147, %r145;
	xor.b32  	%r149, %r136, %r23;
	xor.b32  	%r150, %r149, %r143;
	mul.hi.u32 	%r151, %r72, %r148;
	mul.lo.s32 	%r43, %r148, -766435501;
	mul.hi.u32 	%r152, %r75, %r150;
	mul.lo.s32 	%r184, %r150, -845247145;
	add.s32 	%r153, %r2, -1879881855;
	xor.b32  	%r154, %r146, %r153;
	xor.b32  	%r185, %r154, %r152;
	add.s32 	%r155, %r3, -1767562579;
	xor.b32  	%r156, %r144, %r155;
	xor.b32  	%r183, %r156, %r151;
	mov.b32 	%r181, 0;
	mov.u32 	%r180, %r182;
	mov.u32 	%r182, %r43;
$L__BB1_12:
	mul.hi.u32 	%r158, %r180, 1746305385;
	sub.s32 	%r159, %r180, %r158;
	shr.u32 	%r160, %r159, 1;
	add.s32 	%r161, %r160, %r158;
	shr.u32 	%r162, %r161, 6;
	mul.lo.s32 	%r163, %r162, 91;
	sub.s32 	%r164, %r180, %r163;
	cvt.rn.f64.u32 	%fd1, %r164;
	st.global.f64 	[%rd17], %fd1;
	add.s32 	%r167, %r167, 1;
	setp.ne.s32 	%p9, %r167, 0;
	add.s64 	%rd17, %rd17, 8;
	@%p9 bra 	$L__BB1_3;
$L__BB1_13:
	ret;

}
	// .globl	_Z31prs_init_emergent_angles_kernelPdjj
.visible .entry _Z31prs_init_emergent_angles_kernelPdjj(
	.param .u64 .ptr .align 1 _Z31prs_init_emergent_angles_kernelPdjj_param_0,
	.param .u32 _Z31prs_init_emergent_angles_kernelPdjj_param_1,
	.param .u32 _Z31prs_init_emergent_angles_kernelPdjj_param_2
)
{
	.reg .pred 	%p<11>;
	.reg .b32 	%r<25>;
	.reg .b64 	%rd<26>;

	ld.param.u64 	%rd6, [_Z31prs_init_emergent_angles_kernelPdjj_param_0];
	ld.param.u32 	%r14, [_Z31prs_init_emergent_angles_kernelPdjj_param_1];
	ld.param.u32 	%r13, [_Z31prs_init_emergent_angles_kernelPdjj_param_2];
	cvta.to.global.u64 	%rd1, %rd6;
	mov.u32 	%r15, %ctaid.x;
	mov.u32 	%r16, %ntid.x;
	mov.u32 	%r17, %tid.x;
	mad.lo.s32 	%r1, %r15, %r16, %r17;
	setp.ge.s32 	%p1, %r1, %r14;
	@%p1 bra 	$L__BB2_13;
	mul.lo.s32 	%r18, %r13, %r1;
	cvt.u64.u32 	%rd2, %r18;
	setp.eq.s32 	%p2, %r13, 0;
	@%p2 bra 	$L__BB2_13;
	and.b32  	%r2, %r13, 7;
	setp.lt.u32 	%p3, %r13, 8;
	mov.b32 	%r23, 0;
	@%p3 bra 	$L__BB2_5;
	and.b32  	%r23, %r13, -8;
	neg.s32 	%r21, %r23;
	shl.b64 	%rd7, %rd2, 3;
	add.s64 	%rd8, %rd7, %rd1;
	add.s64 	%rd25, %rd8, 32;
$L__BB2_4:
	.pragma "nounroll";
	mov.b64 	%rd9, 0;
	st.global.u64 	[%rd25+-32], %rd9;
	st.global.u64 	[%rd25+-24], %rd9;
	st.global.u64 	[%rd25+-16], %rd9;
	st.global.u64 	[%rd25+-8], %rd9;
	st.global.u64 	[%rd25], %rd9;
	st.global.u64 	[%rd25+8], %rd9;
	st.global.u64 	[%rd25+16], %rd9;
	st.global.u64 	[%rd25+24], %rd9;
	add.s32 	%r21, %r21, 8;
	add.s64 	%rd25, %rd25, 64;
	setp.ne.s32 	%p4, %r21, 0;
	@%p4 bra 	$L__BB2_4;
$L__BB2_5:
	setp.eq.s32 	%p5, %r2, 0;
	@%p5 bra 	$L__BB2_13;
	and.b32  	%r8, %r13, 3;
	setp.lt.u32 	%p6, %r2, 4;
	@%p6 bra 	$L__BB2_8;
	cvt.u64.u32 	%rd10, %r23;
	add.s64 	%rd11, %rd10, %rd2;
	shl.b64 	%rd12, %rd11, 3;
	add.s64 	%rd13, %rd1, %rd12;
	mov.b64 	%rd14, 0;
	st.global.u64 	[%rd13], %rd14;
	st.global.u64 	[%rd13+8], %rd14;
	st.global.u64 	[%rd13+16], %rd14;
	st.global.u64 	[%rd13+24], %rd14;
	add.s32 	%r23, %r23, 4;
$L__BB2_8:
	setp.eq.s32 	%p7, %r8, 0;
	@%p7 bra 	$L__BB2_13;
	setp.eq.s32 	%p8, %r8, 1;
	@%p8 bra 	$L__BB2_11;
	cvt.u64.u32 	%rd15, %r23;
	add.s64 	%rd16, %rd15, %rd2;
	shl.b64 	%rd17, %rd16, 3;
	add.s64 	%rd18, %rd1, %rd17;
	mov.b64 	%rd19, 0;
	st.global.u64 	[%rd18], %rd19;
	st.global.u64 	[%rd18+8], %rd19;
	add.s32 	%r23, %r23, 2;
$L__BB2_11:
	and.b32  	%r20, %r13, 1;
	setp.eq.b32 	%p9, %r20, 1;
	not.pred 	%p10, %p9;
	@%p10 bra 	$L__BB2_13;
	cvt.u64.u32 	%rd20, %r23;
	add.s64 	%rd21, %rd20, %rd2;
	shl.b64 	%rd22, %rd21, 3;
	add.s64 	%rd23, %rd1, %rd22;
	mov.b64 	%rd24, 0;
	st.global.u64 	[%rd23], %rd24;
$L__BB2_13:
	ret;

}
	// .globl	_Z28prs_calculate_fitness_kernelPdS_S_S_jj
.visible .entry _Z28prs_calculate_fitness_kernelPdS_S_S_jj(
	.param .u64 .ptr .align 1 _Z28prs_calculate_fitness_kernelPdS_S_S_jj_param_0,
	.param .u64 .ptr .align 1 _Z28prs_calculate_fitness_kernelPdS_S_S_jj_param_1,
	.param .u64 .ptr .align 1 _Z28prs_calculate_fitness_kernelPdS_S_S_jj_param_2,
	.param .u64 .ptr .align 1 _Z28prs_calculate_fitness_kernelPdS_S_S_jj_param_3,
	.param .u32 _Z28prs_calculate_fitness_kernelPdS_S_S_jj_param_4,
	.param .u32 _Z28prs_calculate_fitness_kernelPdS_S_S_jj_param_5
)
{
	.reg .pred 	%p<19>;
	.reg .b32 	%r<51>;
	.reg .b64 	%rd<54>;
	.reg .b64 	%fd<144>;

	ld.param.u64 	%rd18, [_Z28prs_calculate_fitness_kernelPdS_S_S_jj_param_2];
	ld.param.u64 	%rd19, [_Z28prs_calculate_fitness_kernelPdS_S_S_jj_param_3];
	ld.param.u32 	%r21, [_Z28prs_calculate_fitness_kernelPdS_S_S_jj_param_4];
	ld.param.u32 	%r20, [_Z28prs_calculate_fitness_kernelPdS_S_S_jj_param_5];
	cvta.to.global.u64 	%rd1, %rd18;
	cvta.to.global.u64 	%rd2, %rd19;
	mov.u32 	%r22, %ctaid.x;
	mov.u32 	%r23, %ntid.x;
	mov.u32 	%r24, %tid.x;
	mad.lo.s32 	%r1, %r22, %r23, %r24;
	setp.ge.s32 	%p1, %r1, %r21;
	@%p1 bra 	$L__BB3_24;
	ld.param.u64 	%rd46, [_Z28prs_calculate_fitness_kernelPdS_S_S_jj_param_0];
	cvta.to.global.u64 	%rd3, %rd46;
	mul.lo.s32 	%r25, %r20, %r1;
	cvt.u64.u32 	%rd4, %r25;
	cvt.rn.f64.u32 	%fd33, %r20;
	mul.f64 	%fd143, %fd33, 0d4024000000000000;
	setp.eq.s32 	%p2, %r20, 0;
	@%p2 bra 	$L__BB3_23;
	setp.eq.s32 	%p3, %r20, 1;
	mov.b64 	%rd53, 0;
	@%p3 bra 	$L__BB3_16;
	and.b32  	%r26, %r20, -2;
	neg.s32 	%r44, %r26;
	add.s64 	%rd52, %rd1, 8;
	add.s64 	%rd51, %rd2, 8;
	shl.b64 	%rd21, %rd4, 3;
	add.s64 	%rd22, %rd21, %rd3;
	add.s64 	%rd50, %rd22, 8;
$L__BB3_4:
	ld.global.f64 	%fd35, [%rd50+-8];
	div.rn.f64 	%fd36, %fd35, 0d4056800000000000;
	ld.global.f64 	%fd37, [%rd51+-8];
	ld.global.f64 	%fd38, [%rd52+-8];
	sub.f64 	%fd39, %fd37, %fd38;
	fma.rn.f64 	%fd3, %fd36, %fd39, %fd38;
	mul.f64 	%fd4, %fd3, 0d401921FB54442D18;
	abs.f64 	%fd5, %fd4;
	setp.neu.f64 	%p4, %fd5, 0d7FF0000000000000;
	@%p4 bra 	$L__BB3_6;
	mov.f64 	%fd45, 0d0000000000000000;
	mul.rn.f64 	%fd136, %fd4, %fd45;
	mov.b32 	%r46, 1;
	bra.uni 	$L__BB3_9;
$L__BB3_6:
	mul.f64 	%fd40, %fd4, 0d3FE45F306DC9C883;
	cvt.rni.s32.f64 	%r45, %fd40;
	cvt.rn.f64.s32 	%fd41, %r45;
	fma.rn.f64 	%fd42, %fd41, 0dBFF921FB54442D18, %fd4;
	fma.rn.f64 	%fd43, %fd41, 0dBC91A62633145C00, %fd42;
	fma.rn.f64 	%fd136, %fd41, 0dB97B839A252049C0, %fd43;
	setp.ltu.f64 	%p5, %fd5, 0d41E0000000000000;
	@%p5 bra 	$L__BB3_8;
	{ // callseq 0, 0
	.param .b64 param0;
	st.param.f64 	[param0], %fd4;
	.param .align 16 .b8 retval0[16];
	call.uni (retval0), 
	__internal_trig_reduction_slowpathd, 
	(
	param0
	);
	ld.param.f64 	%fd136, [retval0];
	ld.param.b32 	%r45, [retval0+8];
	} // callseq 0
$L__BB3_8:
	add.s32 	%r46, %r45, 1;
$L__BB3_9:
	shl.b32 	%r29, %r46, 6;
	cvt.u64.u32 	%rd23, %r29;
	and.b64  	%rd24, %rd23, 64;
	mov.u64 	%rd25, __cudart_sin_cos_coeffs;
	add.s64 	%rd26, %rd25, %rd24;
	mul.rn.f64 	%fd46, %fd136, %fd136;
	and.b32  	%r30, %r46, 1;
	setp.eq.b32 	%p6, %r30, 1;
	selp.f64 	%fd47, 0dBDA8FF8320FD8164, 0d3DE5DB65F9785EBA, %p6;
	ld.global.nc.v2.f64 	{%fd48, %fd49}, [%rd26];
	fma.rn.f64 	%fd50, %fd47, %fd46, %fd48;
	fma.rn.f64 	%fd51, %fd50, %fd46, %fd49;
	ld.global.nc.v2.f64 	{%fd52, %fd53}, [%rd26+16];
	fma.rn.f64 	%fd54, %fd51, %fd46, %fd52;
	fma.rn.f64 	%fd55, %fd54, %fd46, %fd53;
	ld.global.nc.v2.f64 	{%fd56, %fd57}, [%rd26+32];
	fma.rn.f64 	%fd58, %fd55, %fd46, %fd56;
	fma.rn.f64 	%fd59, %fd58, %fd46, %fd57;
	fma.rn.f64 	%fd60, %fd59, %fd136, %fd136;
	fma.rn.f64 	%fd61, %fd59, %fd46, 0d3FF0000000000000;
	selp.f64 	%fd62, %fd61, %fd60, %p6;
	and.b32  	%r31, %r46, 2;
	setp.eq.s32 	%p7, %r31, 0;
	mov.f64 	%fd63, 0d0000000000000000;
	sub.f64 	%fd64, %fd63, %fd62;
	selp.f64 	%fd65, %fd62, %fd64, %p7;
	mul.f64 	%fd66, %fd65, 0dC024000000000000;
	fma.rn.f64 	%fd67, %fd3, %fd3, %fd66;
	add.f64 	%fd11, %fd143, %fd67;
	ld.global.f64 	%fd68, [%rd50];
	div.rn.f64 	%fd69, %fd68, 0d4056800000000000;
	ld.global.f64 	%fd70, [%rd51];
	ld.global.f64 	%fd71, [%rd52];
	sub.f64 	%fd72, %fd70, %fd71;
	fma.rn.f64 	%fd12, %fd69, %fd72, %fd71;
	mul.f64 	%fd13, %fd12, 0d401921FB54442D18;
	abs.f64 	%fd14, %fd13;
	setp.eq.f64 	%p8, %fd14, 0d7FF0000000000000;
	@%p8 bra 	$L__BB3_13;
	mul.f64 	%fd73, %fd13, 0d3FE45F306DC9C883;
	cvt.rni.s32.f64 	%r47, %fd73;
	cvt.rn.f64.s32 	%fd74, %r47;
	fma.rn.f64 	%fd75, %fd74, 0dBFF921FB54442D18, %fd13;
	fma.rn.f64 	%fd76, %fd74, 0dBC91A62633145C00, %fd75;
	fma.rn.f64 	%fd138, %fd74, 0dB97B839A252049C0, %fd76;
	setp.ltu.f64 	%p9, %fd14, 0d41E0000000000000;
	@%p9 bra 	$L__BB3_12;
	{ // callseq 1, 0
	.param .b64 param0;
	st.param.f64 	[param0], %fd13;
	.param .align 16 .b8 retval0[16];
	call.uni (retval0), 
	__internal_trig_reduction_slowpathd, 
	(
	param0
	);
	ld.param.f64 	%fd138, [retval0];
	ld.param.b32 	%r47, [retval0+8];
	} // callseq 1
$L__BB3_12:
	add.s32 	%r48, %r47, 1;
	bra.uni 	$L__BB3_14;
$L__BB3_13:
	mov.f64 	%fd78, 0d0000000000000000;
	mul.rn.f64 	%fd138, %fd13, %fd78;
	mov.b32 	%r48, 1;
$L__BB3_14:
	shl.b32 	%r34, %r48, 6;
	cvt.u64.u32 	%rd27, %r34;
	and.b64  	%rd28, %rd27, 64;
	mov.u64 	%rd29, __cudart_sin_cos_coeffs;
	add.s64 	%rd30, %rd29, %rd28;
	mul.rn.f64 	%fd79, %fd138, %fd138;
	and.b32  	%r35, %r48, 1;
	setp.eq.b32 	%p10, %r35, 1;
	selp.f64 	%fd80, 0dBDA8FF8320FD8164, 0d3DE5DB65F9785EBA, %p10;
	ld.global.nc.v2.f64 	{%fd81, %fd82}, [%rd30];
	fma.rn.f64 	%fd83, %fd80, %fd79, %fd81;
	fma.rn.f64 	%fd84, %fd83, %fd79, %fd82;
	ld.global.nc.v2.f64 	{%fd85, %fd86}, [%rd30+16];
	fma.rn.f64 	%fd87, %fd84, %fd79, %fd85;
	fma.rn.f64 	%fd88, %fd87, %fd79, %fd86;
	ld.global.nc.v2.f64 	{%fd89, %fd90}, [%rd30+32];
	fma.rn.f64 	%fd91, %fd88, %fd79, %fd89;
	fma.rn.f64 	%fd92, %fd91, %fd79, %fd90;
	fma.rn.f64 	%fd93, %fd92, %fd138, %fd138;
	fma.rn.f64 	%fd94, %fd92, %fd79, 0d3FF0000000000000;
	selp.f64 	%fd95, %fd94, %fd93, %p10;
	and.b32  	%r36, %r48, 2;
	setp.eq.s32 	%p11, %r36, 0;
	mov.f64 	%fd96, 0d0000000000000000;
	sub.f64 	%fd97, %fd96, %fd95;
	selp.f64 	%fd98, %fd95, %fd97, %p11;
	mul.f64 	%fd99, %fd98, 0dC024000000000000;
	fma.rn.f64 	%fd100, %fd12, %fd12, %fd99;
	add.f64 	%fd143, %fd11, %fd100;
	add.s32 	%r44, %r44, 2;
	add.s64 	%rd52, %rd52, 16;
	add.s64 	%rd51, %rd51, 16;
	add.s64 	%rd50, %rd50, 16;
	setp.ne.s32 	%p12, %r44, 0;
	@%p12 bra 	$L__BB3_4;
	and.b32  	%r37, %r20, -2;
	cvt.u64.u32 	%rd53, %r37;
$L__BB3_16:
	and.b32  	%r38, %r20, 1;
	setp.eq.b32 	%p13, %r38, 1;
	not.pred 	%p14, %p13;
	@%p14 bra 	$L__BB3_23;
	ld.param.u64 	%rd49, [_Z28prs_calculate_fitness_kernelPdS_S_S_jj_param_2];
	ld.param.u64 	%rd47, [_Z28prs_calculate_fitness_kernelPdS_S_S_jj_param_0];
	add.s64 	%rd31, %rd53, %rd4;
	cvta.to.global.u64 	%rd32, %rd47;
	shl.b64 	%rd33, %rd31, 3;
	add.s64 	%rd34, %rd32, %rd33;
	ld.global.f64 	%fd101, [%rd34];
	div.rn.f64 	%fd102, %fd101, 0d4056800000000000;
	shl.b64 	%rd35, %rd53, 3;
	add.s64 	%rd36, %rd2, %rd35;
	ld.global.f64 	%fd103, [%rd36];
	cvta.to.global.u64 	%rd37, %rd49;
	add.s64 	%rd38, %rd37, %rd35;
	ld.global.f64 	%fd104, [%rd38];
	sub.f64 	%fd105, %fd103, %fd104;
	fma.rn.f64 	%fd23, %fd102, %fd105, %fd104;
	mul.f64 	%fd24, %fd23, 0d401921FB54442D18;
	abs.f64 	%fd25, %fd24;
	setp.eq.f64 	%p15, %fd25, 0d7FF0000000000000;
	@%p15 bra 	$L__BB3_21;
	mul.f64 	%fd106, %fd24, 0d3FE45F306DC9C883;
	cvt.rni.s32.f64 	%r49, %fd106;
	cvt.rn.f64.s32 	%fd107, %r49;
	fma.rn.f64 	%fd108, %fd107, 0dBFF921FB54442D18, %fd24;
	fma.rn.f64 	%fd109, %fd107, 0dBC91A62633145C00, %fd108;
	fma.rn.f64 	%fd142, %fd107, 0dB97B839A252049C0, %fd109;
	setp.ltu.f64 	%p16, %fd25, 0d41E0000000000000;
	@%p16 bra 	$L__BB3_20;
	{ // callseq 2, 0
	.param .b64 param0;
	st.param.f64 	[param0], %fd24;
	.param .align 16 .b8 retval0[16];
	call.uni (retval0), 
	__internal_trig_reduction_slowpathd, 
	(
	param0
	);
	ld.param.f64 	%fd142, [retval0];
	ld.param.b32 	%r49, [retval0+8];
	} // callseq 2
$L__BB3_20:
	add.s32 	%r50, %r49, 1;
	bra.uni 	$L__BB3_22;
$L__BB3_21:
	mov.f64 	%fd111, 0d0000000000000000;
	mul.rn.f64 	%fd142, %fd24, %fd111;
	mov.b32 	%r50, 1;
$L__BB3_22:
	shl.b32 	%r41, %r50, 6;
	cvt.u64.u32 	%rd39, %r41;
	and.b64  	%rd40, %rd39, 64;
	mov.u64 	%rd41, __cudart_sin_cos_coeffs;
	add.s64 	%rd42, %rd41, %rd40;
	mul.rn.f64 	%fd112, %fd142, %fd142;
	and.b32  	%r42, %r50, 1;
	setp.eq.b32 	%p17, %r42, 1;
	selp.f64 	%fd113, 0dBDA8FF8320FD8164, 0d3DE5DB65F9785EBA, %p17;
	ld.global.nc.v2.f64 	{%fd114, %fd115}, [%rd42];
	fma.rn.f64 	%fd116, %fd113, %fd112, %fd114;
	fma.rn.f64 	%fd117, %fd116, %fd112, %fd115;
	ld.global.nc.v2.f64 	{%fd118, %fd119}, [%rd42+16];
	fma.rn.f64 	%fd120, %fd117, %fd112, %fd118;
	fma.rn.f64 	%fd121, %fd120, %fd112, %fd119;
	ld.global.nc.v2.f64 	{%fd122, %fd123}, [%rd42+32];
	fma.rn.f64 	%fd124, %fd121, %fd112, %fd122;
	fma.rn.f64 	%fd125, %fd124, %fd112, %fd123;
	fma.rn.f64 	%fd126, %fd125, %fd142, %fd142;
	fma.rn.f64 	%fd127, %fd125, %fd112, 0d3FF0000000000000;
	selp.f64 	%fd128, %fd127, %fd126, %p17;
	and.b32  	%r43, %r50, 2;
	setp.eq.s32 	%p18, %r43, 0;
	mov.f64 	%fd129, 0d0000000000000000;
	sub.f64 	%fd130, %fd129, %fd128;
	selp.f64 	%fd131, %fd128, %fd130, %p18;
	mul.f64 	%fd132, %fd131, 0dC024000000000000;
	fma.rn.f64 	%fd133, %fd23, %fd23, %fd132;
	add.f64 	%fd143, %fd143, %fd133;
$L__BB3_23:
	ld.param.u64 	%rd48, [_Z28prs_calculate_fitness_kernelPdS_S_S_jj_param_1];
	cvta.to.global.u64 	%rd43, %rd48;
	mul.wide.s32 	%rd44, %r1, 8;
	add.s64 	%rd45, %rd43, %rd44;
	st.global.f64 	[%rd45], %fd143;
$L__BB3_24:
	ret;

}
	// .globl	_Z35prs_reduce_fitness_sum_block_kernelPKdPdj
.visible .entry _Z35prs_reduce_fitness_sum_block_kernelPKdPdj(
	.param .u64 .ptr .align 1 _Z35prs_reduce_fitness_sum_block_kernelPKdPdj_param_0,
	.param .u64 .ptr .align 1 _Z35prs_reduce_fitness_sum_block_kernelPKdPdj_param_1,
	.param .u32 _Z35prs_reduce_fitness_sum_block_kernelPKdPdj_param_2
)
{
	.reg .pred 	%p<6>;
	.reg .b32 	%r<14>;
	.reg .b64 	%rd<9>;
	.reg .b64 	%fd<9>;

	ld.param.u64 	%rd1, [_Z35prs_reduce_fitness_sum_block_kernelPKdPdj_param_0];
	ld.param.u64 	%rd2, [_Z35prs_reduce_fitness_sum_block_kernelPKdPdj_param_1];
	ld.param.u32 	%r8, [_Z35prs_reduce_fitness_sum_block_kernelPKdPdj_param_2];
	mov.u32 	%r1, %tid.x;
	mov.u32 	%r2, %ctaid.x;
	mov.u32 	%r13, %ntid.x;
	mad.lo.s32 	%r4, %r2, %r13, %r1;
	setp.ge.u32 	%p1, %r4, %r8;
	mov.f64 	%fd8, 0d0000000000000000;
	@%p1 bra 	$L__BB4_2;
	cvta.to.global.u64 	%rd3, %rd1;
	mul.wide.u32 	%rd4, %r4, 8;
	add.s64 	%rd5, %rd3, %rd4;
	ld.global.nc.f64 	%fd8, [%rd5];
$L__BB4_2:
	shl.b32 	%r9, %r1, 3;
	mov.u32 	%r10, shared;
	add.s32 	%r5, %r10, %r9;
	st.shared.f64 	[%r5], %fd8;
	bar.sync 	0;
	setp.lt.u32 	%p2, %r13, 2;
	@%p2 bra 	$L__BB4_6;
$L__BB4_3:
	shr.u32 	%r7, %r13, 1;
	setp.ge.u32 	%p3, %r1, %r7;
	@%p3 bra 	$L__BB4_5;
	shl.b32 	%r11, %r7, 3;
	add.s32 	%r12, %r5, %r11;
	ld.shared.f64 	%fd4, [%r12];
	ld.shared.f64 	%fd5, [%r5];
	add.f64 	%fd6, %fd4, %fd5;
	st.shared.f64 	[%r5], %fd6;
$L__BB4_5:
	bar.sync 	0;
	setp.gt.u32 	%p4, %r13, 3;
	mov.u32 	%r13, %r7;
	@%p4 bra 	$L__BB4_3;
$L__BB4_6:
	setp.ne.s32 	%p5, %r1, 0;
	@%p5 bra 	$L__BB4_8;
	ld.shared.f64 	%fd7, [shared];
	cvta.to.global.u64 	%rd6, %rd2;
	mul.wide.u32 	%rd7, %r2, 8;
	add.s64 	%rd8, %rd6, %rd7;
	st.global.f64 	[%rd8], %fd7;
$L__BB4_8:
	ret;

}
	// .globl	_Z35prs_reduce_fitness_sum_final_kernelPKdPdj
.visible .entry _Z35prs_reduce_fitness_sum_final_kernelPKdPdj(
	.param .u64 .ptr .align 1 _Z35prs_reduce_fitness_sum_final_kernelPKdPdj_param_0,
	.param .u64 .ptr .align 1 _Z35prs_reduce_fitness_sum_final_kernelPKdPdj_param_1,
	.param .u32 _Z35prs_reduce_fitness_sum_final_kernelPKdPdj_param_2
)
{
	.reg .pred 	%p<6>;
	.reg .b32 	%r<12>;
	.reg .b64 	%rd<7>;
	.reg .b64 	%fd<9>;

	ld.param.u64 	%rd1, [_Z35prs_reduce_fitness_sum_final_kernelPKdPdj_param_0];
	ld.param.u64 	%rd2, [_Z35prs_reduce_fitness_sum_final_kernelPKdPdj_param_1];
	ld.param.u32 	%r6, [_Z35prs_reduce_fitness_sum_final_kernelPKdPdj_param_2];
	mov.u32 	%r1, %tid.x;
	setp.ge.u32 	%p1, %r1, %r6;
	mov.f64 	%fd8, 0d0000000000000000;
	@%p1 bra 	$L__BB5_2;
	cvta.to.global.u64 	%rd3, %rd1;
	mul.wide.u32 	%rd4, %r1, 8;
	add.s64 	%rd5, %rd3, %rd4;
	ld.global.nc.f64 	%fd8, [%rd5];
$L__BB5_2:
	shl.b32 	%r7, %r1, 3;
	mov.u32 	%r8, shared;
	add.s32 	%r2, %r8, %r7;
	st.shared.f64 	[%r2], %fd8;
	bar.sync 	0;
	mov.u32 	%r11, %ntid.x;
	setp.lt.u32 	%p2, %r11, 2;
	@%p2 bra 	$L__BB5_6;
$L__BB5_3:
	shr.u32 	%r5, %r11, 1;
	setp.ge.u32 	%p3, %r1, %r5;
	@%p3 bra 	$L__BB5_5;
	shl.b32 	%r9, %r5, 3;
	add.s32 	%r10, %r2, %r9;
	ld.shared.f64 	%fd4, [%r10];
	ld.shared.f64 	%fd5, [%r2];
	add.f64 	%fd6, %fd4, %fd5;
	st.shared.f64 	[%r2], %fd6;
$L__BB5_5:
	bar.sync 	0;
	setp.gt.u32 	%p4, %r11, 3;
	mov.u32 	%r11, %r5;
	@%p4 bra 	$L__BB5_3;
$L__BB5_6:
	setp.ne.s32 	%p5, %r1, 0;
	@%p5 bra 	$L__BB5_8;
	ld.shared.f64 	%fd7, [shared];
	cvta.to.global.u64 	%rd6, %rd2;
	st.global.f64 	[%rd6], %fd7;
$L__BB5_8:
	ret;

}
	// .globl	_Z35prs_reduce_fitness_min_block_kernelPKdPdPjj
.visible .entry _Z35prs_reduce_fitness_min_block_kernelPKdPdPjj(
	.param .u64 .ptr .align 1 _Z35prs_reduce_fitness_min_block_kernelPKdPdPjj_param_0,
	.param .u64 .ptr .align 1 _Z35prs_reduce_fitness_min_block_kernelPKdPdPjj_param_1,
	.param .u64 .ptr .align 1 _Z35prs_reduce_fitness_min_block_kernelPKdPdPjj_param_2,
	.param .u32 _Z35prs_reduce_fitness_min_block_kernelPKdPdPjj_param_3
)
{
	.reg .pred 	%p<7>;
	.reg .b32 	%r<22>;
	.reg .b64 	%rd<13>;
	.reg .b64 	%fd<8>;

	ld.param.u64 	%rd1, [_Z35prs_reduce_fitness_min_block_kernelPKdPdPjj_param_0];
	ld.param.u64 	%rd2, [_Z35prs_reduce_fitness_min_block_kernelPKdPdPjj_param_1];
	ld.param.u64 	%rd3, [_Z35prs_reduce_fitness_min_block_kernelPKdPdPjj_param_2];
	ld.param.u32 	%r10, [_Z35prs_reduce_fitness_min_block_kernelPKdPdPjj_param_3];
	mov.u32 	%r21, %ntid.x;
	mov.u32 	%r2, %tid.x;
	mov.u32 	%r3, %ctaid.x;
	mad.lo.s32 	%r4, %r3, %r21, %r2;
	setp.ge.u32 	%p1, %r4, %r10;
	mov.f64 	%fd7, 0d7FEFFFFFFFFFFFFF;
	@%p1 bra 	$L__BB6_2;
	cvta.to.global.u64 	%rd4, %rd1;
	mul.wide.u32 	%rd5, %r4, 8;
	add.s64 	%rd6, %rd4, %rd5;
	ld.global.nc.f64 	%fd7, [%rd6];
$L__BB6_2:
	shl.b32 	%r11, %r21, 3;
	mov.u32 	%r12, shared;
	add.s32 	%r5, %r12, %r11;
	shl.b32 	%r13, %r2, 3;
	add.s32 	%r6, %r12, %r13;
	st.shared.f64 	[%r6], %fd7;
	shl.b32 	%r14, %r2, 2;
	add.s32 	%r7, %r5, %r14;
	st.shared.u32 	[%r7], %r4;
	bar.sync 	0;
	setp.lt.u32 	%p2, %r21, 2;
	@%p2 bra 	$L__BB6_7;
$L__BB6_3:
	mov.u32 	%r8, %r21;
	shr.u32 	%r21, %r8, 1;
	setp.ge.u32 	%p3, %r2, %r21;
	@%p3 bra 	$L__BB6_6;
	ld.shared.f64 	%fd5, [%r6];
	shl.b32 	%r15, %r21, 3;
	add.s32 	%r16, %r6, %r15;
	ld.shared.f64 	%fd3, [%r16];
	setp.leu.f64 	%p4, %fd5, %fd3;
	@%p4 bra 	$L__BB6_6;
	st.shared.f64 	[%r6], %fd3;
	shl.b32 	%r17, %r21, 2;
	add.s32 	%r18, %r7, %r17;
	ld.shared.u32 	%r19, [%r18];
	st.shared.u32 	[%r7], %r19;
$L__BB6_6:
	bar.sync 	0;
	setp.gt.u32 	%p5, %r8, 3;
	@%p5 bra 	$L__BB6_3;
$L__BB6_7:
	setp.ne.s32 	%p6, %r2, 0;
	@%p6 bra 	$L__BB6_9;
	ld.shared.f64 	%fd6, [shared];
	cvta.to.global.u64 	%rd7, %rd2;
	mul.wide.u32 	%rd8, %r3, 8;
	add.s64 	%rd9, %rd7, %rd8;
	st.global.f64 	[%rd9], %fd6;
	ld.shared.u32 	%r20, [%r5];
	cvta.to.global.u64 	%rd10, %rd3;
	mul.wide.u32 	%rd11, %r3, 4;
	add.s64 	%rd12, %rd10, %rd11;
	st.global.u32 	[%rd12], %r20;
$L__BB6_9:
	ret;

}
	// .globl	_Z35prs_reduce_fitness_min_final_kernelPKdPKjPdPjj
.visible .entry _Z35prs_reduce_fitness_min_final_kernelPKdPKjPdPjj(
	.param .u64 .ptr .align 1 _Z35prs_reduce_fitness_min_final_kernelPKdPKjPdPjj_param_0,
	.param .u64 .ptr .align 1 _Z35prs_reduce_fitness_min_final_kernelPKdPKjPdPjj_param_1,
	.param .u64 .ptr .align 1 _Z35prs_reduce_fitness_min_final_kernelPKdPKjPdPjj_param_2,
	.param .u64 .ptr .align 1 _Z35prs_reduce_fitness_min_final_kernelPKdPKjPdPjj_param_3,
	.param .u32 _Z35prs_reduce_fitness_min_final_kernelPKdPKjPdPjj_param_4
)
{
	.reg .pred 	%p<8>;
	.reg .b32 	%r<24>;
	.reg .b64 	%rd<13>;
	.reg .b64 	%fd<8>;

	ld.param.u64 	%rd1, [_Z35prs_reduce_fitness_min_final_kernelPKdPKjPdPjj_param_0];
	ld.param.u64 	%rd2, [_Z35prs_reduce_fitness_min_final_kernelPKdPKjPdPjj_param_1];
	ld.param.u64 	%rd3, [_Z35prs_reduce_fitness_min_final_kernelPKdPKjPdPjj_param_2];
	ld.param.u64 	%rd4, [_Z35prs_reduce_fitness_min_final_kernelPKdPKjPdPjj_param_3];
	ld.param.u32 	%r23, [_Z35prs_reduce_fitness_min_final_kernelPKdPKjPdPjj_param_4];
	mov.u32 	%r1, %tid.x;
	setp.ge.u32 	%p1, %r1, %r23;
	mov.f64 	%fd7, 0d7FEFFFFFFFFFFFFF;
	@%p1 bra 	$L__BB7_2;
	cvta.to.global.u64 	%rd5, %rd1;
	mul.wide.u32 	%rd6, %r1, 8;
	add.s64 	%rd7, %rd5, %rd6;
	ld.global.nc.f64 	%fd7, [%rd7];
$L__BB7_2:
	setp.ge.u32 	%p2, %r1, %r23;
	shl.b32 	%r11, %r1, 3;
	mov.u32 	%r12, shared;
	add.s32 	%r2, %r12, %r11;
	st.shared.f64 	[%r2], %fd7;
	mov.b32 	%r22, 0;
	@%p2 bra 	$L__BB7_4;
	cvta.to.global.u64 	%rd8, %rd2;
	mul.wide.u32 	%rd9, %r1, 4;
	add.s64 	%rd10, %rd8, %rd9;
	ld.global.nc.u32 	%r22, [%rd10];
$L__BB7_4:
	shl.b32 	%r13, %r23, 3;
	add.s32 	%r5, %r12, %r13;
	shl.b32 	%r15, %r1, 2;
	add.s32 	%r6, %r5, %r15;
	st.shared.u32 	[%r6], %r22;
	bar.sync 	0;
	setp.lt.u32 	%p3, %r23, 2;
	@%p3 bra 	$L__BB7_9;
$L__BB7_5:
	mov.u32 	%r7, %r23;
	shr.u32 	%r23, %r7, 1;
	setp.ge.u32 	%p4, %r1, %r23;
	@%p4 bra 	$L__BB7_8;
	ld.shared.f64 	%fd5, [%r2];
	shl.b32 	%r16, %r23, 3;
	add.s32 	%r17, %r2, %r16;
	ld.shared.f64 	%fd3, [%r17];
	setp.leu.f64 	%p5, %fd5, %fd3;
	@%p5 bra 	$L__BB7_8;
	st.shared.f64 	[%r2], %fd3;
	shl.b32 	%r18, %r23, 2;
	add.s32 	%r19, %r6, %r18;
	ld.shared.u32 	%r20, [%r19];
	st.shared.u32 	[%r6], %r20;
$L__BB7_8:
	bar.sync 	0;
	setp.gt.u32 	%p6, %r7, 3;
	@%p6 bra 	$L__BB7_5;
$L__BB7_9:
	setp.ne.s32 	%p7, %r1, 0;
	@%p7 bra 	$L__BB7_11;
	ld.shared.f64 	%fd6, [shared];
	cvta.to.global.u64 	%rd11, %rd3;
	st.global.f64 	[%rd11], %fd6;
	ld.shared.u32 	%r21, [%r5];
	cvta.to.global.u64 	%rd12, %rd4;
	st.global.u32 	[%rd12], %r21;
$L__BB7_11:
	ret;

}
	// .globl	_Z29prs_copy_best_solution_kernelPdS_PKjPKdS3_j
.visible .entry _Z29prs_copy_best_solution_kernelPdS_PKjPKdS3_j(
	.param .u64 .ptr .align 1 _Z29prs_copy_best_solution_kernelPdS_PKjPKdS3_j_param_0,
	.param .u64 .ptr .align 1 _Z29prs_copy_best_solution_kernelPdS_PKjPKdS3_j_param_1,
	.param .u64 .ptr .align 1 _Z29prs_copy_best_solution_kernelPdS_PKjPKdS3_j_param_2,
	.param .u64 .ptr .align 1 _Z29prs_copy_best_solution_kernelPdS_PKjPKdS3_j_param_3,
	.param .u64 .ptr .align 1 _Z29prs_copy_best_solution_kernelPdS_PKjPKdS3_j_param_4,
	.param .u32 _Z29prs_copy_best_solution_kernelPdS_PKjPKdS3_j_param_5
)
{
	.reg .pred 	%p<2>;
	.reg .b32 	%r<8>;
	.reg .b64 	%rd<20>;
	.reg .b64 	%fd<7>;

	ld.param.u64 	%rd1, [_Z29prs_copy_best_solution_kernelPdS_PKjPKdS3_j_param_0];
	ld.param.u64 	%rd2, [_Z29prs_copy_best_solution_kernelPdS_PKjPKdS3_j_param_1];
	ld.param.u64 	%rd3, [_Z29prs_copy_best_solution_kernelPdS_PKjPKdS3_j_param_2];
	ld.param.u64 	%rd4, [_Z29prs_copy_best_solution_kernelPdS_PKjPKdS3_j_param_3];
	ld.param.u64 	%rd5, [_Z29prs_copy_best_solution_kernelPdS_PKjPKdS3_j_param_4];
	ld.param.u32 	%r2, [_Z29prs_copy_best_solution_kernelPdS_PKjPKdS3_j_param_5];
	mov.u32 	%r3, %ctaid.x;
	mov.u32 	%r4, %ntid.x;
	mov.u32 	%r5, %tid.x;
	mad.lo.s32 	%r1, %r3, %r4, %r5;
	setp.ge.s32 	%p1, %r1, %r2;
	@%p1 bra 	$L__BB8_2;
	cvta.to.global.u64 	%rd6, %rd3;
	cvta.to.global.u64 	%rd7, %rd1;
	cvta.to.global.u64 	%rd8, %rd5;
	cvta.to.global.u64 	%rd9, %rd4;
	cvta.to.global.u64 	%rd10, %rd2;
	ld.global.u32 	%r6, [%rd6];
	mul.lo.s32 	%r7, %r6, %r2;
	cvt.u64.u32 	%rd11, %r7;
	cvt.s64.s32 	%rd12, %r1;
	add.s64 	%rd13, %rd11, %rd12;
	shl.b64 	%rd14, %rd13, 3;
	add.s64 	%rd15, %rd7, %rd14;
	ld.global.f64 	%fd1, [%rd15];
	div.rn.f64 	%fd2, %fd1, 0d4056800000000000;
	mul.wide.s32 	%rd16, %r1, 8;
	add.s64 	%rd17, %rd8, %rd16;
	ld.global.f64 	%fd3, [%rd17];
	add.s64 	%rd18, %rd9, %rd16;
	ld.global.f64 	%fd4, [%rd18];
	sub.f64 	%fd5, %fd3, %fd4;
	fma.rn.f64 	%fd6, %fd2, %fd5, %fd4;
	add.s64 	%rd19, %rd10, %rd16;
	st.global.f64 	[%rd19], %fd6;
$L__BB8_2:
	ret;

}
	// .globl	_Z42prs_update_emergent_incident_angles_kernelPdS_dddjjP24curandStatePhilox4_32_10
.visible .entry _Z42prs_update_emergent_incident_angles_kernelPdS_dddjjP24curandStatePhilox4_32_10(
	.param .u64 .ptr .align 1 _Z42prs_update_emergent_incident_angles_kernelPdS_dddjjP24curandStatePhilox4_32_10_param_0,
	.param .u64 .ptr .align 1 _Z42prs_update_emergent_incident_angles_kernelPdS_dddjjP24curandStatePhilox4_32_10_param_1,
	.param .f64 _Z42prs_update_emergent_incident_angles_kernelPdS_dddjjP24curandStatePhilox4_32_10_param_2,
	.param .f64 _Z42prs_update_emergent_incident_angles_kernelPdS_dddjjP24curandStatePhilox4_32_10_param_3,
	.param .f64 _Z42prs_update_emergent_incident_angles_kernelPdS_dddjjP24curandStatePhilox4_32_10_param_4,
	.param .u32 _Z42prs_update_emergent_incident_angles_kernelPdS_dddjjP24curandStatePhilox4_32_10_param_5,
	.param .u32 _Z42prs_update_emergent_incident_angles_kernelPdS_dddjjP24curandStatePhilox4_32_10_param_6,
	.param .u64 .ptr .align 1 _Z42prs_update_emergent_incident_angles_kernelPdS_dddjjP24curandStatePhilox4_32_10_param_7
)
{
	.reg .pred 	%p<20>;
	.reg .b32 	%r<50>;
	.reg .b32 	%f<3>;
	.reg .b64 	%rd<24>;
	.reg .b64 	%fd<175>;

	ld.param.u64 	%rd2, [_Z42prs_update_emergent_incident_angles_kernelPdS_dddjjP24curandStatePhilox4_32_10_param_0];
	ld.param.u64 	%rd3, [_Z42prs_update_emergent_incident_angles_kernelPdS_dddjjP24curandStatePhilox4_32_10_param_1];
	ld.param.f64 	%fd27, [_Z42prs_update_emergent_incident_angles_kernelPdS_dddjjP24curandStatePhilox4_32_10_param_2];
	ld.param.f64 	%fd28, [_Z42prs_update_emergent_incident_angles_kernelPdS_dddjjP24curandStatePhilox4_32_10_param_3];
	ld.param.f64 	%fd29, [_Z42prs_update_emergent_incident_angles_kernelPdS_dddjjP24curandStatePhilox4_32_10_param_4];
	ld.param.u32 	%r18, [_Z42prs_update_emergent_incident_angles_kernelPdS_dddjjP24curandStatePhilox4_32_10_param_5];
	ld.param.u32 	%r19, [_Z42prs_update_emergent_incident_angles_kernelPdS_dddjjP24curandStatePhilox4_32_10_param_6];
	ld.param.u64 	%rd4, [_Z42prs_update_emergent_incident_angles_kernelPdS_dddjjP24curandStatePhilox4_32_10_param_7];
	mul.lo.s32 	%r20, %r19, %r18;
	mov.u32 	%r21, %ctaid.x;
	mov.u32 	%r22, %ntid.x;
	mov.u32 	%r23, %tid.x;
	mad.lo.s32 	%r1, %r21, %r22, %r23;
	setp.ge.s32 	%p1, %r1, %r20;
	@%p1 bra 	$L__BB9_23;
	cvta.to.global.u64 	%rd5, %rd3;
	cvta.to.global.u64 	%rd6, %rd2;
	cvta.to.global.u64 	%rd7, %rd4;
	mul.wide.s32 	%rd8, %r1, 64;
	add.s64 	%rd9, %rd7, %rd8;
	ld.global.v4.u32 	{%r5, %r2, %r45, %r4}, [%rd9+16];
	ld.global.u32 	%r24, [%rd9+40];
	mul.wide.s32 	%rd10, %r1, 8;
	add.s64 	%rd1, %rd5, %rd10;
	ld.global.f64 	%fd30, [%rd1];
	sub.f64 	%fd31, %fd27, %fd30;
	add.f64 	%fd1, %fd28, %fd31;
	add.s64 	%rd11, %rd6, %rd10;
	st.global.f64 	[%rd11], %fd1;
	setp.eq.s32 	%p2, %r24, 3;
	@%p2 bra 	$L__BB9_5;
	setp.eq.s32 	%p3, %r24, 2;
	@%p3 bra 	$L__BB9_6;
	setp.ne.s32 	%p4, %r24, 1;
	mov.u32 	%r45, %r5;
	@%p4 bra 	$L__BB9_6;
	mov.u32 	%r45, %r2;
	bra.uni 	$L__BB9_6;
$L__BB9_5:
	mov.u32 	%r45, %r4;
$L__BB9_6:
	cvt.rn.f64.u32 	%fd32, %r45;
	fma.rn.f64 	%fd33, %fd32, 0d3DF0000000000000, 0d3DF0000000000000;
	fma.rn.f64 	%fd2, %fd33, 0d4000000000000000, 0dBFF0000000000000;
	mul.f64 	%fd34, %fd1, 0d400921FB54442D18;
	div.rn.f64 	%fd3, %fd34, 0d4066800000000000;
	mul.f64 	%fd35, %fd28, 0d400921FB54442D18;
	div.rn.f64 	%fd4, %fd35, 0d4066800000000000;
	abs.f64 	%fd5, %fd3;
	setp.neu.f64 	%p5, %fd5, 0d7FF0000000000000;
	@%p5 bra 	$L__BB9_8;
	mov.f64 	%fd41, 0d0000000000000000;
	mul.rn.f64 	%fd170, %fd3, %fd41;
	mov.b32 	%r46, 0;
	bra.uni 	$L__BB9_10;
$L__BB9_8:
	mul.f64 	%fd36, %fd3, 0d3FE45F306DC9C883;
	cvt.rni.s32.f64 	%r46, %fd36;
	cvt.rn.f64.s32 	%fd37, %r46;
	fma.rn.f64 	%fd38, %fd37, 0dBFF921FB54442D18, %fd3;
	fma.rn.f64 	%fd39, %fd37, 0dBC91A62633145C00, %fd38;
	fma.rn.f64 	%fd170, %fd37, 0dB97B839A252049C0, %fd39;
	setp.ltu.f64 	%p6, %fd5, 0d41E0000000000000;
	@%p6 bra 	$L__BB9_10;
	{ // callseq 3, 0
	.param .b64 param0;
	st.param.f64 	[param0], %fd3;
	.param .align 16 .b8 retval0[16];
	call.uni (retval0), 
	__internal_trig_reduction_slowpathd, 
	(
	param0
	);
	ld.param.f64 	%fd170, [retval0];
	ld.param.b32 	%r46, [retval0+8];
	} // callseq 3
$L__BB9_10:
	shl.b32 	%r27, %r46, 6;
	cvt.u64.u32 	%rd12, %r27;
	and.b64  	%rd13, %rd12, 64;
	mov.u64 	%rd14, __cudart_sin_cos_coeffs;
	add.s64 	%rd15, %rd14, %rd13;
	mul.rn.f64 	%fd42, %fd170, %fd170;
	and.b32  	%r28, %r46, 1;
	setp.eq.b32 	%p7, %r28, 1;
	selp.f64 	%fd43, 0dBDA8FF8320FD8164, 0d3DE5DB65F9785EBA, %p7;
	ld.global.nc.v2.f64 	{%fd44, %fd45}, [%rd15];
	fma.rn.f64 	%fd46, %fd43, %fd42, %fd44;
	fma.rn.f64 	%fd47, %fd46, %fd42, %fd45;
	ld.global.nc.v2.f64 	{%fd48, %fd49}, [%rd15+16];
	fma.rn.f64 	%fd50, %fd47, %fd42, %fd48;
	fma.rn.f64 	%fd51, %fd50, %fd42, %fd49;
	ld.global.nc.v2.f64 	{%fd52, %fd53}, [%rd15+32];
	fma.rn.f64 	%fd54, %fd51, %fd42, %fd52;
	fma.rn.f64 	%fd55, %fd54, %fd42, %fd53;
	fma.rn.f64 	%fd56, %fd55, %fd170, %fd170;
	fma.rn.f64 	%fd57, %fd55, %fd42, 0d3FF0000000000000;
	selp.f64 	%fd58, %fd57, %fd56, %p7;
	and.b32  	%r29, %r46, 2;
	setp.eq.s32 	%p8, %r29, 0;
	mov.f64 	%fd59, 0d0000000000000000;
	sub.f64 	%fd60, %fd59, %fd58;
	selp.f64 	%fd10, %fd58, %fd60, %p8;
	mul.f64 	%fd61, %fd29, %fd29;
	mul.f64 	%fd62, %fd10, %fd10;
	sub.f64 	%fd11, %fd61, %fd62;
	abs.f64 	%fd12, %fd4;
	setp.neu.f64 	%p9, %fd12, 0d7FF0000000000000;
	@%p9 bra 	$L__BB9_12;
	mov.f64 	%fd68, 0d0000000000000000;
	mul.rn.f64 	%fd172, %fd4, %fd68;
	mov.b32 	%r48, 1;
	bra.uni 	$L__BB9_15;
$L__BB9_12:
	mul.f64 	%fd63, %fd4, 0d3FE45F306DC9C883;
	cvt.rni.s32.f64 	%r47, %fd63;
	cvt.rn.f64.s32 	%fd64, %r47;
	fma.rn.f64 	%fd65, %fd64, 0dBFF921FB54442D18, %fd4;
	fma.rn.f64 	%fd66, %fd64, 0dBC91A62633145C00, %fd65;
	fma.rn.f64 	%fd172, %fd64, 0dB97B839A252049C0, %fd66;
	setp.ltu.f64 	%p10, %fd12, 0d41E0000000000000;
	@%p10 bra 	$L__BB9_14;
	{ // callseq 4, 0
	.param .b64 param0;
	st.param.f64 	[param0], %fd4;
	.param .align 16 .b8 retval0[16];
	call.uni (retval0), 
	__internal_trig_reduction_slowpathd, 
	(
	param0
	);
	ld.param.f64 	%fd172, [retval0];
	ld.param.b32 	%r47, [retval0+8];
	} // callseq 4
$L__BB9_14:
	add.s32 	%r48, %r47, 1;
$L__BB9_15:
	setp.neu.f64 	%p11, %fd12, 0d7FF0000000000000;
	shl.b32 	%r32, %r48, 6;
	cvt.u64.u32 	%rd16, %r32;
	and.b64  	%rd17, %rd16, 64;
	add.s64 	%rd19, %rd14, %rd17;
	mul.rn.f64 	%fd69, %fd172, %fd172;
	and.b32  	%r33, %r48, 1;
	setp.eq.b32 	%p12, %r33, 1;
	selp.f64 	%fd70, 0dBDA8FF8320FD8164, 0d3DE5DB65F9785EBA, %p12;
	ld.global.nc.v2.f64 	{%fd71, %fd72}, [%rd19];
	fma.rn.f64 	%fd73, %fd70, %fd69, %fd71;
	fma.rn.f64 	%fd74, %fd73, %fd69, %fd72;
	ld.global.nc.v2.f64 	{%fd75, %fd76}, [%rd19+16];
	fma.rn.f64 	%fd77, %fd74, %fd69, %fd75;
	fma.rn.f64 	%fd78, %fd77, %fd69, %fd76;
	ld.global.nc.v2.f64 	{%fd79, %fd80}, [%rd19+32];
	fma.rn.f64 	%fd81, %fd78, %fd69, %fd79;
	fma.rn.f64 	%fd82, %fd81, %fd69, %fd80;
	fma.rn.f64 	%fd83, %fd82, %fd172, %fd172;
	fma.rn.f64 	%fd84, %fd82, %fd69, 0d3FF0000000000000;
	selp.f64 	%fd85, %fd84, %fd83, %p12;
	and.b32  	%r34, %r48, 2;
	setp.eq.s32 	%p13, %r34, 0;
	mov.f64 	%fd86, 0d0000000000000000;
	sub.f64 	%fd87, %fd86, %fd85;
	selp.f64 	%fd18, %fd85, %fd87, %p13;
	@%p11 bra 	$L__BB9_17;
	mov.f64 	%fd93, 0d0000000000000000;
	mul.rn.f64 	%fd173, %fd4, %fd93;
	mov.b32 	%r49, 0;
	bra.uni 	$L__BB9_19;
$L__BB9_17:
	mul.f64 	%fd88, %fd4, 0d3FE45F306DC9C883;
	cvt.rni.s32.f64 	%r49, %fd88;
	cvt.rn.f64.s32 	%fd89, %r49;
	fma.rn.f64 	%fd90, %fd89, 0dBFF921FB54442D18, %fd4;
	fma.rn.f64 	%fd91, %fd89, 0dBC91A62633145C00, %fd90;
	fma.rn.f64 	%fd173, %fd89, 0dB97B839A252049C0, %fd91;
	setp.ltu.f64 	%p14, %fd12, 0d41E0000000000000;
	@%p14 bra 	$L__BB9_19;
	{ // callseq 5, 0
	.param .b64 param0;
	st.param.f64 	[param0], %fd4;
	.param .align 16 .b8 retval0[16];
	call.uni (retval0), 
	__internal_trig_reduction_slowpathd, 
	(
	param0
	);
	ld.param.f64 	%fd173, [retval0];
	ld.param.b32 	%r49, [retval0+8];
	} // callseq 5
$L__BB9_19:
	shl.b32 	%r37, %r49, 6;
	cvt.u64.u32 	%rd20, %r37;
	and.b64  	%rd21, %rd20, 64;
	add.s64 	%rd23, %rd14, %rd21;
	mul.rn.f64 	%fd94, %fd173, %fd173;
	and.b32  	%r38, %r49, 1;
	setp.eq.b32 	%p15, %r38, 1;
	selp.f64 	%fd95, 0dBDA8FF8320FD8164, 0d3DE5DB65F9785EBA, %p15;
	ld.global.nc.v2.f64 	{%fd96, %fd97}, [%rd23];
	fma.rn.f64 	%fd98, %fd95, %fd94, %fd96;
	fma.rn.f64 	%fd99, %fd98, %fd94, %fd97;
	ld.global.nc.v2.f64 	{%fd100, %fd101}, [%rd23+16];
	fma.rn.f64 	%fd102, %fd99, %fd94, %fd100;
	fma.rn.f64 	%fd103, %fd102, %fd94, %fd101;
	ld.global.nc.v2.f64 	{%fd104, %fd105}, [%rd23+32];
	fma.rn.f64 	%fd106, %fd103, %fd94, %fd104;
	fma.rn.f64 	%fd107, %fd106, %fd94, %fd105;
	fma.rn.f64 	%fd108, %fd107, %fd173, %fd173;
	fma.rn.f64 	%fd109, %fd107, %fd94, 0d3FF0000000000000;
	selp.f64 	%fd110, %fd109, %fd108, %p15;
	and.b32  	%r39, %r49, 2;
	setp.eq.s32 	%p16, %r39, 0;
	mov.f64 	%fd111, 0d0000000000000000;
	sub.f64 	%fd112, %fd111, %fd110;
	selp.f64 	%fd113, %fd110, %fd112, %p16;
	mul.f64 	%fd114, %fd2, %fd113;
	max.f64 	%fd115, %fd11, 0d0000000000000000;
	sqrt.rn.f64 	%fd116, %fd115;
	mul.f64 	%fd117, %fd116, %fd114;
	mul.f64 	%fd118, %fd10, %fd18;
	sub.f64 	%fd119, %fd117, %fd118;
	max.f64 	%fd120, %fd119, 0dBFF0000000000000;
	min.f64 	%fd23, %fd120, 0d3FF0000000000000;
	{
	.reg .b32 %temp; 
	mov.b64 	{%temp, %r40}, %fd23;
	}
	mov.b32 	%f1, %r40;
	abs.f32 	%f2, %f1;
	setp.geu.f32 	%p17, %f2, 0f3FE26666;
	@%p17 bra 	$L__BB9_21;
	mul.f64 	%fd154, %fd23, %fd23;
	fma.rn.f64 	%fd155, %fd154, 0d3FB0066BDC1895E9, 0dBFB3823B180754AF;
	fma.rn.f64 	%fd156, %fd155, %fd154, 0d3FB11E52CC2F79AE;
	fma.rn.f64 	%fd157, %fd156, %fd154, 0dBF924EAF3526861B;
	fma.rn.f64 	%fd158, %fd157, %fd154, 0d3F91DF02A31E6CB7;
	fma.rn.f64 	%fd159, %fd158, %fd154, 0d3F847D18B0EEC6CC;
	fma.rn.f64 	%fd160, %fd159, %fd154, 0d3F8D0AF961BA53B0;
	fma.rn.f64 	%fd161, %fd160, %fd154, 0d3F91BF7734CF1C48;
	fma.rn.f64 	%fd162, %fd161, %fd154, 0d3F96E91483144EF7;
	fma.rn.f64 	%fd163, %fd162, %fd154, 0d3F9F1C6E0A4F9F81;
	fma.rn.f64 	%fd164, %fd163, %fd154, 0d3FA6DB6DC27FA92B;
	fma.rn.f64 	%fd165, %fd164, %fd154, 0d3FB333333320F91B;
	fma.rn.f64 	%fd166, %fd165, %fd154, 0d3FC5555555555F4D;
	mul.f64 	%fd167, %fd154, %fd166;
	fma.rn.f64 	%fd174, %fd167, %fd23, %fd23;
	bra.uni 	$L__BB9_22;
$L__BB9_21:
	abs.f64 	%fd121, %fd23;
	fma.rn.f64 	%fd122, %fd121, 0dBFE0000000000000, 0d3FE0000000000000;
	rsqrt.approx.ftz.f64 	%fd123, %fd122;
	{
	.reg .b32 %temp; 
	mov.b64 	{%r41, %temp}, %fd123;
	}
	{
	.reg .b32 %temp; 
	mov.b64 	{%temp, %r42}, %fd123;
	}
	add.s32 	%r43, %r42, -1048576;
	mov.b64 	%fd124, {%r41, %r43};
	mul.f64 	%fd125, %fd122, %fd123;
	neg.f64 	%fd126, %fd125;
	fma.rn.f64 	%fd127, %fd125, %fd126, %fd122;
	fma.rn.f64 	%fd128, %fd127, %fd124, %fd125;
	neg.f64 	%fd129, %fd128;
	fma.rn.f64 	%fd130, %fd123, %fd129, 0d3FF0000000000000;
	fma.rn.f64 	%fd131, %fd130, %fd124, %fd124;
	fma.rn.f64 	%fd132, %fd128, %fd129, %fd122;
	fma.rn.f64 	%fd133, %fd132, %fd131, %fd128;
	{
	.reg .b32 %temp; 
	mov.b64 	{%temp, %r44}, %fd122;
	}
	setp.lt.s32 	%p18, %r44, 0;
	selp.f64 	%fd134, 0dFFF8000000000000, %fd133, %p18;
	setp.ne.f64 	%p19, %fd122, 0d0000000000000000;
	selp.f64 	%fd135, %fd134, %fd122, %p19;
	fma.rn.f64 	%fd136, %fd122, 0d3FB0066BDC1895E9, 0dBFB3823B180754AF;
	fma.rn.f64 	%fd137, %fd136, %fd122, 0d3FB11E52CC2F79AE;
	fma.rn.f64 	%fd138, %fd137, %fd122, 0dBF924EAF3526861B;
	fma.rn.f64 	%fd139, %fd138, %fd122, 0d3F91DF02A31E6CB7;
	fma.rn.f64 	%fd140, %fd139, %fd122, 0d3F847D18B0EEC6CC;
	fma.rn.f64 	%fd141, %fd140, %fd122, 0d3F8D0AF961BA53B0;
	fma.rn.f64 	%fd142, %fd141, %fd122, 0d3F91BF7734CF1C48;
	fma.rn.f64 	%fd143, %fd142, %fd122, 0d3F96E91483144EF7;
	fma.rn.f64 	%fd144, %fd143, %fd122, 0d3F9F1C6E0A4F9F81;
	fma.rn.f64 	%fd145, %fd144, %fd122, 0d3FA6DB6DC27FA92B;
	fma.rn.f64 	%fd146, %fd145, %fd122, 0d3FB333333320F91B;
	fma.rn.f64 	%fd147, %fd146, %fd122, 0d3FC5555555555F4D;
	mul.f64 	%fd148, %fd122, %fd147;
	mul.f64 	%fd149, %fd135, 0dC000000000000000;
	fma.rn.f64 	%fd150, %fd149, %fd148, 0d3C91A62633145C07;
	add.f64 	%fd151, %fd149, 0d3FE921FB54442D18;
	add.f64 	%fd152, %fd151, %fd150;
	add.f64 	%fd153, %fd152, 0d3FE921FB54442D18;
	copysign.f64 	%fd174, %fd23, %fd153;
$L__BB9_22:
	mul.f64 	%fd168, %fd174, 0d4066800000000000;
	div.rn.f64 	%fd169, %fd168, 0d400921FB54442D18;
	st.global.f64 	[%rd1], %fd169;
$L__BB9_23:
	ret;

}
.func  (.param .align 16 .b8 func_retval0[16]) __internal_trig_reduction_slowpathd(
	.param .b64 __internal_trig_reduction_slowpathd_param_0
)
{
	.local .align 8 .b8 	__local_depot10[40];
	.reg .b64 	%SP;
	.reg .b64 	%SPL;
	.reg .pred 	%p<10>;
	.reg .b32 	%r<47>;
	.reg .b64 	%rd<74>;
	.reg .b64 	%fd<5>;

	mov.u64 	%SPL, __local_depot10;
	ld.param.f64 	%fd4, [__internal_trig_reduction_slowpathd_param_0];
	add.u64 	%rd1, %SPL, 0;
	{
	.reg .b32 %temp; 
	mov.b64 	{%temp, %r1}, %fd4;
	}
	shr.u32 	%r2, %r1, 20;
	and.b32  	%r3, %r2, 2047;
	setp.eq.s32 	%p1, %r3, 2047;
	mov.b32 	%r46, 0;
	@%p1 bra 	$L__BB10_9;
	add.s32 	%r20, %r3, -1024;
	mov.b64 	%rd20, %fd4;
	shl.b64 	%rd2, %rd20, 11;
	shr.u32 	%r4, %r20, 6;
	sub.s32 	%r45, 15, %r4;
	sub.s32 	%r21, 19, %r4;
	setp.lt.u32 	%p2, %r20, 128;
	selp.b32 	%r6, 18, %r21, %p2;
	setp.ge.s32 	%p3, %r45, %r6;
	mov.b64 	%rd70, 0;
	@%p3 bra 	$L__BB10_4;
	add.s32 	%r23, %r6, %r4;
	neg.s32 	%r43, %r23;
	or.b64  	%rd3, %rd2, -9223372036854775808;
	mov.b64 	%rd70, 0;
	mov.b32 	%r42, 0;
	mov.u64 	%rd25, __cudart_i2opi_d;
	mov.u32 	%r44, %r45;
$L__BB10_3:
	.pragma "nounroll";
	mul.wide.s32 	%rd22, %r42, 8;
	add.s64 	%rd23, %rd1, %rd22;
	mul.wide.s32 	%rd24, %r44, 8;
	add.s64 	%rd26, %rd25, %rd24;
	ld.global.nc.u64 	%rd27, [%rd26];
	{
	.reg .u32 %r0, %r1, %r2, %r3, %alo, %ahi, %blo, %bhi, %clo, %chi;
	mov.b64 	{%alo,%ahi}, %rd27;
	mov.b64 	{%blo,%bhi}, %rd3;
	mov.b64 	{%clo,%chi}, %rd70;
	mad.lo.cc.u32 	%r0, %alo, %blo, %clo;
	madc.hi.cc.u32 	%r1, %alo, %blo, %chi;
	madc.hi.u32 	%r2, %alo, %bhi, 0;
	mad.lo.cc.u32 	%r1, %alo, %bhi, %r1;
	madc.hi.cc.u32 	%r2, %ahi, %blo, %r2;
	madc.hi.u32 	%r3, %ahi, %bhi, 0;
	mad.lo.cc.u32 	%r1, %ahi, %blo, %r1;
	madc.lo.cc.u32 	%r2, %ahi, %bhi, %r2;
	addc.u32 	%r3, %r3, 0;
	mov.b64 	%rd28, {%r0,%r1};
	mov.b64 	%rd70, {%r2,%r3};
	}
	st.local.u64 	[%rd23], %rd28;
	add.s32 	%r44, %r44, 1;
	add.s32 	%r43, %r43, 1;
	add.s32 	%r42, %r42, 1;
	setp.ne.s32 	%p4, %r43, -15;
	mov.u32 	%r45, %r6;
	@%p4 bra 	$L__BB10_3;
$L__BB10_4:
	cvt.s64.s32 	%rd29, %r45;
	cvt.u64.u32 	%rd30, %r4;
	add.s64 	%rd31, %rd30, %rd29;
	shl.b64 	%rd32, %rd31, 3;
	add.s64 	%rd33, %rd1, %rd32;
	st.local.u64 	[%rd33+-120], %rd70;
	and.b32  	%r15, %r2, 63;
	ld.local.u64 	%rd72, [%rd1+16];
	ld.local.u64 	%rd71, [%rd1+24];
	setp.eq.s32 	%p5, %r15, 0;
	@%p5 bra 	$L__BB10_6;
	shl.b64 	%rd34, %rd71, %r15;
	shr.u64 	%rd35, %rd72, 1;
	xor.b32  	%r24, %r15, 63;
	shr.u64 	%rd36, %rd35, %r24;
	or.b64  	%rd71, %rd34, %rd36;
	ld.local.u64 	%rd37, [%rd1+8];
	shl.b64 	%rd38, %rd72, %r15;
	shr.u64 	%rd39, %rd37, 1;
	shr.u64 	%rd40, %rd39, %r24;
	or.b64  	%rd72, %rd38, %rd40;
$L__BB10_6:
	and.b32  	%r25, %r1, -2147483648;
	shr.u64 	%rd41, %rd71, 62;
	cvt.u32.u64 	%r26, %rd41;
	mov.b64 	{%r27, %r28}, %rd71;
	mov.b64 	{%r29, %r30}, %rd72;
	shf.l.wrap.b32 	%r31, %r30, %r27, 2;
	shf.l.wrap.b32 	%r32, %r27, %r28, 2;
	mov.b64 	%rd42, {%r31, %r32};
	shl.b64 	%rd43, %rd72, 2;
	shr.u64 	%rd44, %rd42, 63;
	cvt.u32.u64 	%r33, %rd44;
	add.s32 	%r34, %r33, %r26;
	setp.eq.s32 	%p6, %r25, 0;
	neg.s32 	%r35, %r34;
	selp.b32 	%r46, %r34, %r35, %p6;
	setp.gt.s64 	%p7, %rd42, -1;
	mov.b64 	%rd45, 0;
	{
	.reg .u32 %r0, %r1, %r2, %r3, %a0, %a1, %a2, %a3, %b0, %b1, %b2, %b3;
	mov.b64 	{%a0,%a1}, %rd45;
	mov.b64 	{%a2,%a3}, %rd45;
	mov.b64 	{%b0,%b1}, %rd43;
	mov.b64 	{%b2,%b3}, %rd42;
	sub.cc.u32 	%r0, %a0, %b0;
	subc.cc.u32 	%r1, %a1, %b1;
	subc.cc.u32 	%r2, %a2, %b2;
	subc.u32 	%r3, %a3, %b3;
	mov.b64 	%rd46, {%r0,%r1};
	mov.b64 	%rd47, {%r2,%r3};
	}
	xor.b32  	%r36, %r25, -2147483648;
	selp.b64 	%rd73, %rd42, %rd47, %p7;
	selp.b64 	%rd14, %rd43, %rd46, %p7;
	selp.b32 	%r17, %r25, %r36, %p7;
	clz.b64 	%r37, %rd73;
	cvt.u64.u32 	%rd15, %r37;
	setp.eq.s32 	%p8, %r37, 0;
	@%p8 bra 	$L__BB10_8;
	cvt.u32.u64 	%r38, %rd15;
	and.b32  	%r39, %r38, 63;
	shl.b64 	%rd48, %rd73, %r39;
	shr.u64 	%rd49, %rd14, 1;
	not.b32 	%r40, %r38;
	and.b32  	%r41, %r40, 63;
	shr.u64 	%rd50, %rd49, %r41;
	or.b64  	%rd73, %rd48, %rd50;
$L__BB10_8:
	mov.b64 	%rd51, -3958705157555305931;
	{
	.reg .u32 %r0, %r1, %r2, %r3, %alo, %ahi, %blo, %bhi;
	mov.b64 	{%alo,%ahi}, %rd73;
	mov.b64 	{%blo,%bhi}, %rd51;
	mul.lo.u32 	%r0, %alo, %blo;
	mul.hi.u32 	%r1, %alo, %blo;
	mad.lo.cc.u32 	%r1, %alo, %bhi, %r1;
	madc.hi.u32 	%r2, %alo, %bhi, 0;
	mad.lo.cc.u32 	%r1, %ahi, %blo, %r1;
	madc.hi.cc.u32 	%r2, %ahi, %blo, %r2;
	madc.hi.u32 	%r3, %ahi, %bhi, 0;
	mad.lo.cc.u32 	%r2, %ahi, %bhi, %r2;
	addc.u32 	%r3, %r3, 0;
	mov.b64 	%rd52, {%r0,%r1};
	mov.b64 	%rd53, {%r2,%r3};
	}
	setp.gt.s64 	%p9, %rd53, 0;
	{
	.reg .u32 %r0, %r1, %r2, %r3, %a0, %a1, %a2, %a3, %b0, %b1, %b2, %b3;
	mov.b64 	{%a0,%a1}, %rd52;
	mov.b64 	{%a2,%a3}, %rd53;
	mov.b64 	{%b0,%b1}, %rd52;
	mov.b64 	{%b2,%b3}, %rd53;
	add.cc.u32 	%r0, %a0, %b0;
	addc.cc.u32 	%r1, %a1, %b1;
	addc.cc.u32 	%r2, %a2, %b2;
	addc.u32 	%r3, %a3, %b3;
	mov.b64 	%rd54, {%r0,%r1};
	mov.b64 	%rd55, {%r2,%r3};
	}
	selp.b64 	%rd56, %rd55, %rd53, %p9;
	selp.s64 	%rd57, -1, 0, %p9;
	sub.s64 	%rd58, %rd57, %rd15;
	cvt.u64.u32 	%rd59, %r17;
	shl.b64 	%rd60, %rd59, 32;
	add.s64 	%rd61, %rd56, 1;
	shr.u64 	%rd62, %rd61, 10;
	add.s64 	%rd63, %rd62, 1;
	shr.u64 	%rd64, %rd63, 1;
	shl.b64 	%rd65, %rd58, 52;
	add.s64 	%rd66, %rd65, %rd64;
	add.s64 	%rd67, %rd66, 4602678819172646912;
	or.b64  	%rd68, %rd67, %rd60;
	mov.b64 	%fd4, %rd68;
$L__BB10_9:
	st.param.f64 	[func_retval0], %fd4;
	st.param.b32 	[func_retval0+8], %r46;
	ret;

}


// ===== COMPILED SASS (sm_100) =====

	.target	sm_100

	.elftype	@"ET_EXEC"


//--------------------- .note.nv.tkinfo           --------------------------
	.section	.note.nv.tkinfo,"",@"SHT_NOTE"
	.sectionflags	@"SHF_NOTE_NV_TKINFO"
	.tkinfo
        /*0018*/ 	.word	0x00000002
        /*0030*/ 	.string	""
        /*0030*/ 	.string	"ptxas"
        /*0030*/ 	.string	"Cuda compilation tools, release 13.0, V13.0.88"
        /*0030*/ 	.string	"Build cuda_13.0.r13.0/compiler.36424714_0"
        /*0030*/ 	.string	"-arch sm_100 -m 64 "



//--------------------- .note.nv.cuinfo           --------------------------
	.section	.note.nv.cuinfo,"",@"SHT_NOTE"
	.sectionflags	@"SHF_NOTE_NV_CUINFO"
        /*0018*/ 	.short	0x0002
        /*001a*/ 	.short	0x0064
        /*001c*/ 	.short	0x0082
	.zero		2


//--------------------- .nv.info                  --------------------------
	.section	.nv.info,"",@"SHT_CUDA_INFO"
	.align	4


	//----- nvinfo : EIATTR_REGCOUNT
	.align		4
        /*0000*/ 	.byte	0x04, 0x2f
        /*0002*/ 	.short	(.L_12 - .L_11)
	.align		4
.L_11:
        /*0004*/ 	.word	index@(_Z18init_states_kernelP24curandStatePhilox4_32_10m)
        /*0008*/ 	.word	0x00000016


	//----- nvinfo : EIATTR_FRAME_SIZE
	.align		4
.L_12:
        /*000c*/ 	.byte	0x04, 0x11
        /*000e*/ 	.short	(.L_14 - .L_13)
	.align		4
.L_13:
        /*0010*/ 	.word	index@(_Z18init_states_kernelP24curandStatePhilox4_32_10m)
        /*0014*/ 	.word	0x00000000


	//----- nvinfo : EIATTR_REGCOUNT
	.align		4
.L_14:
        /*0018*/ 	.byte	0x04, 0x2f
        /*001a*/ 	.short	(.L_16 - .L_15)
	.align		4
.L_15:
        /*001c*/ 	.word	index@(_Z31prs_init_incident_angles_kernelPdjjP24curandStatePhilox4_32_10)
        /*0020*/ 	.word	0x00000020


	//----- nvinfo : EIATTR_FRAME_SIZE
	.align		4
.L_16:
        /*0024*/ 	.byte	0x04, 0x11
        /*0026*/ 	.short	(.L_18 - .L_17)
	.align		4
.L_17:
        /*0028*/ 	.word	index@(_Z31prs_init_incident_angles_kernelPdjjP24curandStatePhilox4_32_10)
        /*002c*/ 	.word	0x00000000


	//----- nvinfo : EIATTR_REGCOUNT
	.align		4
.L_18:
        /*0030*/ 	.byte	0x04, 0x2f
        /*0032*/ 	.short	(.L_20 - .L_19)
	.align		4
.L_19:
        /*0034*/ 	.word	index@(_Z31prs_init_emergent_angles_kernelPdjj)
        /*0038*/ 	.word	0x0000000c


	//----- nvinfo : EIATTR_FRAME_SIZE
	.align		4
.L_20:
        /*003c*/ 	.byte	0x04, 0x11
        /*003e*/ 	.short	(.L_22 - .L_21)
	.align		4
.L_21:
        /*0040*/ 	.word	index@(_Z31prs_init_emergent_angles_kernelPdjj)
        /*0044*/ 	.word	0x00000000


	//----- nvinfo : EIATTR_REGCOUNT
	.align		4
.L_22:
        /*0048*/ 	.byte	0x04, 0x2f
        /*004a*/ 	.short	(.L_24 - .L_23)
	.align		4
.L_23:
        /*004c*/ 	.word	index@(_Z28prs_calculate_fitness_kernelPdS_S_S_jj)
        /*0050*/ 	.word	0x00000028


	//----- nvinfo : EIATTR_FRAME_SIZE
	.align		4
.L_24:
        /*0054*/ 	.byte	0x04, 0x11
        /*0056*/ 	.short	(.L_26 - .L_25)
	.align		4
.L_25:
        /*0058*/ 	.word	index@($_Z28prs_calculate_fitness_kernelPdS_S_S_jj$__internal_trig_reduction_slowpathd)
        /*005c*/ 	.word	0x00000028


	//----- nvinfo : EIATTR_FRAME_SIZE
	.align		4
.L_26:
        /*0060*/ 	.byte	0x04, 0x11
        /*0062*/ 	.short	(.L_28 - .L_27)
	.align		4
.L_27:
        /*0064*/ 	.word	index@($__internal_3_$__cuda_sm20_div_rn_f64_full)
        /*0068*/ 	.word	0x00000028


	//----- nvinfo : EIATTR_FRAME_SIZE
	.align		4
.L_28:
        /*006c*/ 	.byte	0x04, 0x11
        /*006e*/ 	.short	(.L_30 - .L_29)
	.align		4
.L_29:
        /*0070*/ 	.word	index@(_Z28prs_calculate_fitness_kernelPdS_S_S_jj)
        /*0074*/ 	.word	0x00000028


	//----- nvinfo : EIATTR_REGCOUNT
	.align		4
.L_30:
        /*0078*/ 	.byte	0x04, 0x2f
        /*007a*/ 	.short	(.L_32 - .L_31)
	.align		4
.L_31:
        /*007c*/ 	.word	index@(_Z35prs_reduce_fitness_sum_block_kernelPKdPdj)
        /*0080*/ 	.word	0x0000000d


	//----- nvinfo : EIATTR_FRAME_SIZE
	.align		4
.L_32:
        /*0084*/ 	.byte	0x04, 0x11
        /*0086*/ 	.short	(.L_34 - .L_33)
	.align		4
.L_33:
        /*0088*/ 	.word	index@(_Z35prs_reduce_fitness_sum_block_kernelPKdPdj)
        /*008c*/ 	.word	0x00000000


	//----- nvinfo : EIATTR_REGCOUNT
	.align		4
.L_34:
        /*0090*/ 	.byte	0x04, 0x2f
        /*0092*/ 	.short	(.L_36 - .L_35)
	.align		4
.L_35:
        /*0094*/ 	.word	index@(_Z35prs_reduce_fitness_sum_final_kernelPKdPdj)
        /*0098*/ 	.word	0x0000000c


	//----- nvinfo : EIATTR_FRAME_SIZE
	.align		4
.L_36:
        /*009c*/ 	.byte	0x04, 0x11
        /*009e*/ 	.short	(.L_38 - .L_37)
	.align		4
.L_37:
        /*00a0*/ 	.word	index@(_Z35prs_reduce_fitness_sum_final_kernelPKdPdj)
        /*00a4*/ 	.word	0x00000000


	//----- nvinfo : EIATTR_REGCOUNT
	.align		4
.L_38:
        /*00a8*/ 	.byte	0x04, 0x2f
        /*00aa*/ 	.short	(.L_40 - .L_39)
	.align		4
.L_39:
        /*00ac*/ 	.word	index@(_Z35prs_reduce_fitness_min_block_kernelPKdPdPjj)
        /*00b0*/ 	.word	0x00000010


	//----- nvinfo : EIATTR_FRAME_SIZE
	.align		4
.L_40:
        /*00b4*/ 	.byte	0x04, 0x11
        /*00b6*/ 	.short	(.L_42 - .L_41)
	.align		4
.L_41:
        /*00b8*/ 	.word	index@(_Z35prs_reduce_fitness_min_block_kernelPKdPdPjj)
        /*00bc*/ 	.word	0x00000000


	//----- nvinfo : EIATTR_REGCOUNT
	.align		4
.L_42:
        /*00c0*/ 	.byte	0x04, 0x2f
        /*00c2*/ 	.short	(.L_44 - .L_43)
	.align		4
.L_43:
        /*00c4*/ 	.word	index@(_Z35prs_reduce_fitness_min_final_kernelPKdPKjPdPjj)
        /*00c8*/ 	.word	0x00000010


	//----- nvinfo : EIATTR_FRAME_SIZE
	.align		4
.L_44:
        /*00cc*/ 	.byte	0x04, 0x11
        /*00ce*/ 	.short	(.L_46 - .L_45)
	.align		4
.L_45:
        /*00d0*/ 	.word	index@(_Z35prs_reduce_fitness_min_final_kernelPKdPKjPdPjj)
        /*00d4*/ 	.word	0x00000000


	//----- nvinfo : EIATTR_REGCOUNT
	.align		4
.L_46:
        /*00d8*/ 	.byte	0x04, 0x2f
        /*00da*/ 	.short	(.L_48 - .L_47)
	.align		4
.L_47:
        /*00dc*/ 	.word	index@(_Z29prs_copy_best_solution_kernelPdS_PKjPKdS3_j)
        /*00e0*/ 	.word	0x00000017


	//----- nvinfo : EIATTR_FRAME_SIZE
	.align		4
.L_48:
        /*00e4*/ 	.byte	0x04, 0x11
        /*00e6*/ 	.short	(.L_50 - .L_49)
	.align		4
.L_49:
        /*00e8*/ 	.word	index@($__internal_2_$__cuda_sm20_div_rn_f64_full)
        /*00ec*/ 	.word	0x00000000


	//----- nvinfo : EIATTR_FRAME_SIZE
	.align		4
.L_50:
        /*00f0*/ 	.byte	0x04, 0x11
        /*00f2*/ 	.short	(.L_52 - .L_51)
	.align		4
.L_51:
        /*00f4*/ 	.word	index@(_Z29prs_copy_best_solution_kernelPdS_PKjPKdS3_j)
        /*00f8*/ 	.word	0x00000000


	//----- nvinfo : EIATTR_REGCOUNT
	.align		4
.L_52:
        /*00fc*/ 	.byte	0x04, 0x2f
        /*00fe*/ 	.short	(.L_54 - .L_53)
	.align		4
.L_53:
        /*0100*/ 	.word	index@(_Z42prs_update_emergent_incident_angles_kernelPdS_dddjjP24curandStatePhilox4_32_10)
        /*0104*/ 	.word	0x00000022


	//----- nvinfo : EIATTR_FRAME_SIZE
	.align		4
.L_54:
        /*0108*/ 	.byte	0x04, 0x11
        /*010a*/ 	.short	(.L_56 - .L_55)
	.align		4
.L_55:
        /*010c*/ 	.word	index@($_Z42prs_update_emergent_incident_angles_kernelPdS_dddjjP24curandStatePhilox4_32_10$__internal_trig_reduction_slowpathd)
        /*0110*/ 	.word	0x00000028


	//----- nvinfo : EIATTR_FRAME_SIZE
	.align		4
.L_56:
        /*0114*/ 	.byte	0x04, 0x11
        /*0116*/ 	.short	(.L_58 - .L_57)
	.align		4
.L_57:
        /*0118*/ 	.word	index@($__internal_1_$__cuda_sm20_dsqrt_rn_f64_mediumpath_v1)
        /*011c*/ 	.word	0x00000028


	//----- nvinfo : EIATTR_FRAME_SIZE
	.align		4
.L_58:
        /*0120*/ 	.byte	0x04, 0x11
        /*0122*/ 	.short	(.L_60 - .L_59)
	.align		4
.L_59:
        /*0124*/ 	.word	index@($__internal_0_$__cuda_sm20_div_rn_f64_full)
        /*0128*/ 	.word	0x00000028


	//----- nvinfo : EIATTR_FRAME_SIZE
	.align		4
.L_60:
        /*012c*/ 	.byte	0x04, 0x11
        /*012e*/ 	.short	(.L_62 - .L_61)
	.align		4
.L_61:
        /*0130*/ 	.word	index@(_Z42prs_update_emergent_incident_angles_kernelPdS_dddjjP24curandStatePhilox4_32_10)
        /*0134*/ 	.word	0x00000028


	//----- nvinfo : EIATTR_MIN_STACK_SIZE
	.align		4
.L_62:
        /*0138*/ 	.byte	0x04, 0x12
        /*013a*/ 	.short	(.L_64 - .L_63)
	.align		4
.L_63:
        /*013c*/ 	.word	index@(_Z42prs_update_emergent_incident_angles_kernelPdS_dddjjP24curandStatePhilox4_32_10)
        /*0140*/ 	.word	0x00000028


	//----- nvinfo : EIATTR_MIN_STACK_SIZE
	.align		4
.L_64:
        /*0144*/ 	.byte	0x04, 0x12
        /*0146*/ 	.short	(.L_66 - .L_65)
	.align		4
.L_65:
        /*0148*/ 	.word	index@(_Z29prs_copy_best_solution_kernelPdS_PKjPKdS3_j)
        /*014c*/ 	.word	0x00000000


	//----- nvinfo : EIATTR_MIN_STACK_SIZE
	.align		4
.L_66:
        /*0150*/ 	.byte	0x04, 0x12
        /*0152*/ 	.short	(.L_68 - .L_67)
	.align		4
.L_67:
        /*0154*/ 	.word	index@(_Z35prs_reduce_fitness_min_final_kernelPKdPKjPdPjj)
        /*0158*/ 	.word	0x00000000


	//----- nvinfo : EIATTR_MIN_STACK_SIZE
	.align		4
.L_68:
        /*015c*/ 	.byte	0x04, 0x12
        /*015e*/ 	.short	(.L_70 - .L_69)
	.align		4
.L_69:
        /*0160*/ 	.word	index@(_Z35prs_reduce_fitness_min_block_kernelPKdPdPjj)
        /*0164*/ 	.word	0x00000000


	//----- nvinfo : EIATTR_MIN_STACK_SIZE
	.align		4
.L_70:
        /*0168*/ 	.byte	0x04, 0x12
        /*016a*/ 	.short	(.L_72 - .L_71)
	.align		4
.L_71:
        /*016c*/ 	.word	index@(_Z35prs_reduce_fitness_sum_final_kernelPKdPdj)
        /*0170*/ 	.word	0x00000000


	//----- nvinfo : EIATTR_MIN_STACK_SIZE
	.align		4
.L_72:
        /*0174*/ 	.byte	0x04, 0x12
        /*0176*/ 	.short	(.L_74 - .L_73)
	.align		4
.L_73:
        /*0178*/ 	.word	index@(_Z35prs_reduce_fitness_sum_block_kernelPKdPdj)
        /*017c*/ 	.word	0x00000000


	//----- nvinfo : EIATTR_MIN_STACK_SIZE
	.align		4
.L_74:
        /*0180*/ 	.byte	0x04, 0x12
        /*0182*/ 	.short	(.L_76 - .L_75)
	.align		4
.L_75:
        /*0184*/ 	.word	index@(_Z28prs_calculate_fitness_kernelPdS_S_S_jj)
        /*0188*/ 	.word	0x00000028


	//----- nvinfo : EIATTR_MIN_STACK_SIZE
	.align		4
.L_76:
        /*018c*/ 	.byte	0x04, 0x12
        /*018e*/ 	.short	(.L_78 - .L_77)
	.align		4
.L_77:
        /*0190*/ 	.word	index@(_Z31prs_init_emergent_angles_kernelPdjj)
        /*0194*/ 	.word	0x00000000


	//----- nvinfo : EIATTR_MIN_STACK_SIZE
	.align		4
.L_78:
        /*0198*/ 	.byte	0x04, 0x12
        /*019a*/ 	.short	(.L_80 - .L_79)
	.align		4
.L_79:
        /*019c*/ 	.word	index@(_Z31prs_init_incident_angles_kernelPdjjP24curandStatePhilox4_32_10)
        /*01a0*/ 	.word	0x00000000


	//----- nvinfo : EIATTR_MIN_STACK_SIZE
	.align		4
.L_80:
        /*01a4*/ 	.byte	0x04, 0x12
        /*01a6*/ 	.short	(.L_82 - .L_81)
	.align		4
.L_81:
        /*01a8*/ 	.word	index@(_Z18init_states_kernelP24curandStatePhilox4_32_10m)
        /*01ac*/ 	.word	0x00000000
.L_82:


//--------------------- .nv.compat                --------------------------
	.section	.nv.compat,"",@"SHT_CUDA_COMPAT_INFO"
	.align	4
        /*0000*/ 	.byte	0x02, 0x09, 0x00, 0x00, 0x02, 0x02, 0x01, 0x00, 0x02, 0x05, 0x05, 0x00, 0x03, 0x07, 0x01, 0x01
        /*0010*/ 	.byte	0x02, 0x03, 0x00, 0x00, 0x02, 0x06, 0x01, 0x00, 0x04, 0x0b, 0x08, 0x00, 0x01, 0x00, 0x00, 0x00
        /*0020*/ 	.byte	0x00, 0x00, 0x00, 0x00


//--------------------- .nv.info._Z42prs_update_emergent_incident_angles_kernelPdS_dddjjP24curandStatePhilox4_32_10 --------------------------
	.section	.nv.info._Z42prs_update_emergent_incident_angles_kernelPdS_dddjjP24curandStatePhilox4_32_10,"",@"SHT_CUDA_INFO"
	.sectionflags	@""
	.align	4


	//----- nvinfo : EIATTR_CUDA_API_VERSION
	.align		4
        /*0000*/ 	.byte	0x04, 0x37
        /*0002*/ 	.short	(.L_84 - .L_83)
.L_83:
        /*0004*/ 	.word	0x00000082


	//----- nvinfo : EIATTR_KPARAM_INFO
	.align		4
.L_84:
        /*0008*/ 	.byte	0x04, 0x17
        /*000a*/ 	.short	(.L_86 - .L_85)
.L_85:
        /*000c*/ 	.word	0x00000000
        /*0010*/ 	.short	0x0007
        /*0012*/ 	.short	0x0030
        /*0014*/ 	.byte	0x00, 0xf5, 0x21, 0x00


	//----- nvinfo : EIATTR_KPARAM_INFO
	.align		4
.L_86:
        /*0018*/ 	.byte	0x04, 0x17
        /*001a*/ 	.short	(.L_88 - .L_87)
.L_87:
        /*001c*/ 	.word	0x00000000
        /*0020*/ 	.short	0x0006
        /*0022*/ 	.short	0x002c
        /*0024*/ 	.byte	0x00, 0xf0, 0x11, 0x00


	//----- nvinfo : EIATTR_KPARAM_INFO
	.align		4
.L_88:
        /*0028*/ 	.byte	0x04, 0x17
        /*002a*/ 	.short	(.L_90 - .L_89)
.L_89:
        /*002c*/ 	.word	0x00000000
        /*0030*/ 	.short	0x0005
        /*0032*/ 	.short	0x0028
        /*0034*/ 	.byte	0x00, 0xf0, 0x11, 0x00


	//----- nvinfo : EIATTR_KPARAM_INFO
	.align		4
.L_90:
        /*0038*/ 	.byte	0x04, 0x17
        /*003a*/ 	.short	(.L_92 - .L_91)
.L_91:
        /*003c*/ 	.word	0x00000000
        /*0040*/ 	.short	0x0004
        /*0042*/ 	.short	0x0020
        /*0044*/ 	.byte	0x00, 0xf0, 0x21, 0x00


	//----- nvinfo : EIATTR_KPARAM_INFO
	.align		4
.L_92:
        /*0048*/ 	.byte	0x04, 0x17
        /*004a*/ 	.short	(.L_94 - .L_93)
.L_93:
        /*004c*/ 	.word	0x00000000
        /*0050*/ 	.short	0x0003
        /*0052*/ 	.short	0x0018
        /*0054*/ 	.byte	0x00, 0xf0, 0x21, 0x00


	//----- nvinfo : EIATTR_KPARAM_INFO
	.align		4
.L_94:
        /*0058*/ 	.byte	0x04, 0x17
        /*005a*/ 	.short	(.L_96 - .L_95)
.L_95:
        /*005c*/ 	.word	0x00000000
        /*0060*/ 	.short	0x0002
        /*0062*/ 	.short	0x0010
        /*0064*/ 	.byte	0x00, 0xf0, 0x21, 0x00


	//----- nvinfo : EIATTR_KPARAM_INFO
	.align		4
.L_96:
        /*0068*/ 	.byte	0x04, 0x17
        /*006a*/ 	.short	(.L_98 - .L_97)
.L_97:
        /*006c*/ 	.word	0x00000000
        /*0070*/ 	.short	0x0001
        /*0072*/ 	.short	0x0008
        /*0074*/ 	.byte	0x00, 0xf5, 0x21, 0x00


	//----- nvinfo : EIATTR_KPARAM_INFO
	.align		4
.L_98:
        /*0078*/ 	.byte	0x04, 0x17
        /*007a*/ 	.short	(.L_100 - .L_99)
.L_99:
        /*007c*/ 	.word	0x00000000
        /*0080*/ 	.short	0x0000
        /*0082*/ 	.short	0x0000
        /*0084*/ 	.byte	0x00, 0xf5, 0x21, 0x00


	//----- nvinfo : EIATTR_SPARSE_MMA_MASK
	.align		4
.L_100:
        /*0088*/ 	.byte	0x03, 0x50
        /*008a*/ 	.short	0x0000


	//----- nvinfo : EIATTR_MAXREG_COUNT
	.align		4
        /*008c*/ 	.byte	0x03, 0x1b
        /*008e*/ 	.short	0x00ff


	//----- nvinfo : EIATTR_MERCURY_ISA_VERSION
	.align		4
        /*0090*/ 	.byte	0x03, 0x5f
        /*0092*/ 	.short	0x0101


	//----- nvinfo : EIATTR_VRC_CTA_INIT_COUNT
	.align		4
        /*0094*/ 	.byte	0x02, 0x4a
	.zero		1
	.zero		1


	//----- nvinfo : EIATTR_EXIT_INSTR_OFFSETS
	.align		4
        /*0098*/ 	.byte	0x04, 0x1c
        /*009a*/ 	.short	(.L_102 - .L_101)


	//   ....[0]....
.L_101:
        /*009c*/ 	.word	0x00000090


	//   ....[1]....
        /*00a0*/ 	.word	0x00001d00


	//----- nvinfo : EIATTR_CRS_STACK_SIZE
	.align		4
.L_102:
        /*00a4*/ 	.byte	0x04, 0x1e
        /*00a6*/ 	.short	(.L_104 - .L_103)
.L_103:
        /*00a8*/ 	.word	0x00000000


	//----- nvinfo : EIATTR_CBANK_PARAM_SIZE
	.align		4
.L_104:
        /*00ac*/ 	.byte	0x03, 0x19
        /*00ae*/ 	.short	0x0038


	//----- nvinfo : EIATTR_PARAM_CBANK
	.align		4
        /*00b0*/ 	.byte	0x04, 0x0a
        /*00b2*/ 	.short	(.L_106 - .L_105)
	.align		4
.L_105:
        /*00b4*/ 	.word	index@(.nv.constant0._Z42prs_update_emergent_incident_angles_kernelPdS_dddjjP24curandStatePhilox4_32_10)
        /*00b8*/ 	.short	0x0380
        /*00ba*/ 	.short	0x0038


	//----- nvinfo : EIATTR_SW_WAR
	.align		4
.L_106:
        /*00bc*/ 	.byte	0x04, 0x36
        /*00be*/ 	.short	(.L_108 - .L_107)
.L_107:
        /*00c0*/ 	.word	0x00000008
.L_108:


//--------------------- .nv.info._Z29prs_copy_best_solution_kernelPdS_PKjPKdS3_j --------------------------
	.section	.nv.info._Z29prs_copy_best_solution_kernelPdS_PKjPKdS3_j,"",@"SHT_CUDA_INFO"
	.sectionflags	@""
	.align	4


	//----- nvinfo : EIATTR_CUDA_API_VERSION
	.align		4
        /*0000*/ 	.byte	0x04, 0x37
        /*0002*/ 	.short	(.L_110 - .L_109)
.L_109:
        /*0004*/ 	.word	0x00000082


	//----- nvinfo : EIATTR_KPARAM_INFO
	.align		4
.L_110:
        /*0008*/ 	.byte	0x04, 0x17
        /*000a*/ 	.short	(.L_112 - .L_111)
.L_111:
        /*000c*/ 	.word	0x00000000
        /*0010*/ 	.short	0x0005
        /*0012*/ 	.short	0x0028
        /*0014*/ 	.byte	0x00, 0xf0, 0x11, 0x00


	//----- nvinfo : EIATTR_KPARAM_INFO
	.align		4
.L_112:
        /*0018*/ 	.byte	0x04, 0x17
        /*001a*/ 	.short	(.L_114 - .L_113)
.L_113:
        /*001c*/ 	.word	0x00000000
        /*0020*/ 	.short	0x0004
        /*0022*/ 	.short	0x0020
        /*0024*/ 	.byte	0x00, 0xf5, 0x21, 0x00


	//----- nvinfo : EIATTR_KPARAM_INFO
	.align		4
.L_114:
        /*0028*/ 	.byte	0x04, 0x17
        /*002a*/ 	.short	(.L_116 - .L_115)
.L_115:
        /*002c*/ 	.word	0x00000000
        /*0030*/ 	.short	0x0003
        /*0032*/ 	.short	0x0018
        /*0034*/ 	.byte	0x00, 0xf5, 0x21, 0x00


	//----- nvinfo : EIATTR_KPARAM_INFO
	.align		4
.L_116:
        /*0038*/ 	.byte	0x04, 0x17
        /*003a*/ 	.short	(.L_118 - .L_117)
.L_117:
        /*003c*/ 	.word	0x00000000
        /*0040*/ 	.short	0x0002
        /*0042*/ 	.short	0x0010
        /*0044*/ 	.byte	0x00, 0xf5, 0x21, 0x00


	//----- nvinfo : EIATTR_KPARAM_INFO
	.align		4
.L_118:
        /*0048*/ 	.byte	0x04, 0x17
        /*004a*/ 	.short	(.L_120 - .L_119)
.L_119:
        /*004c*/ 	.word	0x00000000
        /*0050*/ 	.short	0x0001
        /*0052*/ 	.short	0x0008
        /*0054*/ 	.byte	0x00, 0xf5, 0x21, 0x00


	//----- nvinfo : EIATTR_KPARAM_INFO
	.align		4
.L_120:
        /*0058*/ 	.byte	0x04, 0x17
        /*005a*/ 	.short	(.L_122 - .L_121)
.L_121:
        /*005c*/ 	.word	0x00000000
        /*0060*/ 	.short	0x0000
        /*0062*/ 	.short	0x0000
        /*0064*/ 	.byte	0x00, 0xf5, 0x21, 0x00


	//----- nvinfo : EIATTR_SPARSE_MMA_MASK
	.align		4
.L_122:
        /*0068*/ 	.byte	0x03, 0x50
        /*006a*/ 	.short	0x0000


	//----- nvinfo : EIATTR_MAXREG_COUNT
	.align		4
        /*006c*/ 	.byte	0x03, 0x1b
        /*006e*/ 	.short	0x00ff


	//----- nvinfo : EIATTR_MERCURY_ISA_VERSION
	.align		4
        /*0070*/ 	.byte	0x03, 0x5f
        /*0072*/ 	.short	0x0101


	//----- nvinfo : EIATTR_VRC_CTA_INIT_COUNT
	.align		4
        /*0074*/ 	.byte	0x02, 0x4a
	.zero		1
	.zero		1


	//----- nvinfo : EIATTR_EXIT_INSTR_OFFSETS
	.align		4
        /*0078*/ 	.byte	0x04, 0x1c
        /*007a*/ 	.short	(.L_124 - .L_123)


	//   ....[0]....
.L_123:
        /*007c*/ 	.word	0x00000070


	//   ....[1]....
        /*0080*/ 	.word	0x00000310


	//----- nvinfo : EIATTR_CRS_STACK_SIZE
	.align		4
.L_124:
        /*0084*/ 	.byte	0x04, 0x1e
        /*0086*/ 	.short	(.L_126 - .L_125)
.L_125:
        /*0088*/ 	.word	0x00000000


	//----- nvinfo : EIATTR_CBANK_PARAM_SIZE
	.align		4
.L_126:
        /*008c*/ 	.byte	0x03, 0x19
        /*008e*/ 	.short	0x002c


	//----- nvinfo : EIATTR_PARAM_CBANK
	.align		4
        /*0090*/ 	.byte	0x04, 0x0a
        /*0092*/ 	.short	(.L_128 - .L_127)
	.align		4
.L_127:
        /*0094*/ 	.word	index@(.nv.constant0._Z29prs_copy_best_solution_kernelPdS_PKjPKdS3_j)
        /*0098*/ 	.short	0x0380
        /*009a*/ 	.short	0x002c


	//----- nvinfo : EIATTR_SW_WAR
	.align		4
.L_128:
        /*009c*/ 	.byte	0x04, 0x36
        /*009e*/ 	.short	(.L_130 - .L_129)
.L_129:
        /*00a0*/ 	.word	0x00000008
.L_130:


//--------------------- .nv.info._Z35prs_reduce_fitness_min_final_kernelPKdPKjPdPjj --------------------------
	.section	.nv.info._Z35prs_reduce_fitness_min_final_kernelPKdPKjPdPjj,"",@"SHT_CUDA_INFO"
	.sectionflags	@""
	.align	4


	//----- nvinfo : EIATTR_CUDA_API_VERSION
	.align		4
        /*0000*/ 	.byte	0x04, 0x37
        /*0002*/ 	.short	(.L_132 - .L_131)
.L_131:
        /*0004*/ 	.word	0x00000082


	//----- nvinfo : EIATTR_KPARAM_INFO
	.align		4
.L_132:
        /*0008*/ 	.byte	0x04, 0x17
        /*000a*/ 	.short	(.L_134 - .L_133)
.L_133:
        /*000c*/ 	.word	0x00000000
        /*0010*/ 	.short	0x0004
        /*0012*/ 	.short	0x0020
        /*0014*/ 	.byte	0x00, 0xf0, 0x11, 0x00


	//----- nvinfo : EIATTR_KPARAM_INFO
	.align		4
.L_134:
        /*0018*/ 	.byte	0x04, 0x17
        /*001a*/ 	.short	(.L_136 - .L_135)
.L_135:
        /*001c*/ 	.word	0x00000000
        /*0020*/ 	.short	0x0003
        /*0022*/ 	.short	0x0018
        /*0024*/ 	.byte	0x00, 0xf5, 0x21, 0x00


	//----- nvinfo : EIATTR_KPARAM_INFO
	.align		4
.L_136:
        /*0028*/ 	.byte	0x04, 0x17
        /*002a*/ 	.short	(.L_138 - .L_137)
.L_137:
        /*002c*/ 	.word	0x00000000
        /*0030*/ 	.short	0x0002
        /*0032*/ 	.short	0x0010
        /*0034*/ 	.byte	0x00, 0xf5, 0x21, 0x00


	//----- nvinfo : EIATTR_KPARAM_INFO
	.align		4
.L_138:
        /*0038*/ 	.byte	0x04, 0x17
        /*003a*/ 	.short	(.L_140 - .L_139)
.L_139:
        /*003c*/ 	.word	0x00000000
        /*0040*/ 	.short	0x0001
        /*0042*/ 	.short	0x0008
        /*0044*/ 	.byte	0x00, 0xf5, 0x21, 0x00


	//----- nvinfo : EIATTR_KPARAM_INFO
	.align		4
.L_140:
        /*0048*/ 	.byte	0x04, 0x17
        /*004a*/ 	.short	(.L_142 - .L_141)
.L_141:
        /*004c*/ 	.word	0x00000000
        /*0050*/ 	.short	0x0000
        /*0052*/ 	.short	0x0000
        /*0054*/ 	.byte	0x00, 0xf5, 0x21, 0x00


	//----- nvinfo : EIATTR_SPARSE_MMA_MASK
	.align		4
.L_142:
        /*0058*/ 	.byte	0x03, 0x50
        /*005a*/ 	.short	0x0000


	//----- nvinfo : EIATTR_MAXREG_COUNT
	.align		4
        /*005c*/ 	.byte	0x03, 0x1b
        /*005e*/ 	.short	0x00ff


	//----- nvinfo : EIATTR_NUM_BARRIERS
	.align		4
        /*0060*/ 	.byte	0x02, 0x4c
        /*0062*/ 	.byte	0x01
	.zero		1


	//----- nvinfo : EIATTR_MERCURY_ISA_VERSION
	.align		4
        /*0064*/ 	.byte	0x03, 0x5f
        /*0066*/ 	.short	0x0101


	//----- nvinfo : EIATTR_VRC_CTA_INIT_COUNT
	.align		4
        /*0068*/ 	.byte	0x02, 0x4a
	.zero		1
	.zero		1


	//----- nvinfo : EIATTR_EXIT_INSTR_OFFSETS
	.align		4
        /*006c*/ 	.byte	0x04, 0x1c
        /*006e*/ 	.short	(.L_144 - .L_143)


	//   ....[0]....
.L_143:
        /*0070*/ 	.word	0x000002d0


	//   ....[1]....
        /*0074*/ 	.word	0x00000370


	//----- nvinfo : EIATTR_CRS_STACK_SIZE
	.align		4
.L_144:
        /*0078*/ 	.byte	0x04, 0x1e
        /*007a*/ 	.short	(.L_146 - .L_145)
.L_145:
        /*007c*/ 	.word	0x00000000


	//----- nvinfo : EIATTR_CBANK_PARAM_SIZE
	.align		4
.L_146:
        /*0080*/ 	.byte	0x03, 0x19
        /*0082*/ 	.short	0x0024


	//----- nvinfo : EIATTR_PARAM_CBANK
	.align		4
        /*0084*/ 	.byte	0x04, 0x0a
        /*0086*/ 	.short	(.L_148 - .L_147)
	.align		4
.L_147:
        /*0088*/ 	.word	index@(.nv.constant0._Z35prs_reduce_fitness_min_final_kernelPKdPKjPdPjj)
        /*008c*/ 	.short	0x0380
        /*008e*/ 	.short	0x0024


	//----- nvinfo : EIATTR_SW_WAR
	.align		4
.L_148:
        /*0090*/ 	.byte	0x04, 0x36
        /*0092*/ 	.short	(.L_150 - .L_149)
.L_149:
        /*0094*/ 	.word	0x00000008
.L_150:


//--------------------- .nv.info._Z35prs_reduce_fitness_min_block_kernelPKdPdPjj --------------------------
	.section	.nv.info._Z35prs_reduce_fitness_min_block_kernelPKdPdPjj,"",@"SHT_CUDA_INFO"
	.sectionflags	@""
	.align	4


	//----- nvinfo : EIATTR_CUDA_API_VERSION
	.align		4
        /*0000*/ 	.byte	0x04, 0x37
        /*0002*/ 	.short	(.L_152 - .L_151)
.L_151:
        /*0004*/ 	.word	0x00000082


	//----- nvinfo : EIATTR_KPARAM_INFO
	.align		4
.L_152:
        /*0008*/ 	.byte	0x04, 0x17
        /*000a*/ 	.short	(.L_154 - .L_153)
.L_153:
        /*000c*/ 	.word	0x00000000
        /*0010*/ 	.short	0x0003
        /*0012*/ 	.short	0x0018
        /*0014*/ 	.byte	0x00, 0xf0, 0x11, 0x00


	//----- nvinfo : EIATTR_KPARAM_INFO
	.align		4
.L_154:
        /*0018*/ 	.byte	0x04, 0x17
        /*001a*/ 	.short	(.L_156 - .L_155)
.L_155:
        /*001c*/ 	.word	0x00000000
        /*0020*/ 	.short	0x0002
        /*0022*/ 	.short	0x0010
        /*0024*/ 	.byte	0x00, 0xf5, 0x21, 0x00


	//----- nvinfo : EIATTR_KPARAM_INFO
	.align		4
.L_156:
        /*0028*/ 	.byte	0x04, 0x17
        /*002a*/ 	.short	(.L_158 - .L_157)
.L_157:
        /*002c*/ 	.word	0x00000000
        /*0030*/ 	.short	0x0001
        /*0032*/ 	.short	0x0008
        /*0034*/ 	.byte	0x00, 0xf5, 0x21, 0x00


	//----- nvinfo : EIATTR_KPARAM_INFO
	.align		4
.L_158:
        /*0038*/ 	.byte	0x04, 0x17
        /*003a*/ 	.short	(.L_160 - .L_159)
.L_159:
        /*003c*/ 	.word	0x00000000
        /*0040*/ 	.short	0x0000
        /*0042*/ 	.short	0x0000
        /*0044*/ 	.byte	0x00, 0xf5, 0x21, 0x00


	//----- nvinfo : EIATTR_SPARSE_MMA_MASK
	.align		4
.L_160:
        /*0048*/ 	.byte	0x03, 0x50
        /*004a*/ 	.short	0x0000


	//----- nvinfo : EIATTR_MAXREG_COUNT
	.align		4
        /*004c*/ 	.byte	0x03, 0x1b
        /*004e*/ 	.short	0x00ff


	//----- nvinfo : EIATTR_NUM_BARRIERS
	.align		4
        /*0050*/ 	.byte	0x02, 0x4c
        /*0052*/ 	.byte	0x01
	.zero		1


	//----- nvinfo : EIATTR_MERCURY_ISA_VERSION
	.align		4
        /*0054*/ 	.byte	0x03, 0x5f
        /*0056*/ 	.short	0x0101


	//----- nvinfo : EIATTR_VRC_CTA_INIT_COUNT
	.align		4
        /*0058*/ 	.byte	0x02, 0x4a
	.zero		1
	.zero		1


	//----- nvinfo : EIATTR_EXIT_INSTR_OFFSETS
	.align		4
        /*005c*/ 	.byte	0x04, 0x1c
        /*005e*/ 	.short	(.L_162 - .L_161)


	//   ....[0]....
.L_161:
        /*0060*/ 	.word	0x000002b0


	//   ....[1]....
        /*0064*/ 	.word	0x00000370


	//----- nvinfo : EIATTR_CRS_STACK_SIZE
	.align		4
.L_162:
        /*0068*/ 	.byte	0x04, 0x1e
        /*006a*/ 	.short	(.L_164 - .L_163)
.L_163:
        /*006c*/ 	.word	0x00000000


	//----- nvinfo : EIATTR_CBANK_PARAM_SIZE
	.align		4
.L_164:
        /*0070*/ 	.byte	0x03, 0x19
        /*0072*/ 	.short	0x001c


	//----- nvinfo : EIATTR_PARAM_CBANK
	.align		4
        /*0074*/ 	.byte	0x04, 0x0a
        /*0076*/ 	.short	(.L_166 - .L_165)
	.align		4
.L_165:
        /*0078*/ 	.word	index@(.nv.constant0._Z35prs_reduce_fitness_min_block_kernelPKdPdPjj)
        /*007c*/ 	.short	0x0380
        /*007e*/ 	.short	0x001c


	//----- nvinfo : EIATTR_SW_WAR
	.align		4
.L_166:
        /*0080*/ 	.byte	0x04, 0x36
        /*0082*/ 	.short	(.L_168 - .L_167)
.L_167:
        /*0084*/ 	.word	0x00000008
.L_168:


//--------------------- .nv.info._Z35prs_reduce_fitness_sum_final_kernelPKdPdj --------------------------
	.section	.nv.info._Z35prs_reduce_fitness_sum_final_kernelPKdPdj,"",@"SHT_CUDA_INFO"
	.sectionflags	@""
	.align	4


	//----- nvinfo : EIATTR_CUDA_API_VERSION
	.align		4
        /*0000*/ 	.byte	0x04, 0x37
        /*0002*/ 	.short	(.L_170 - .L_169)
.L_169:
        /*0004*/ 	.word	0x00000082


	//----- nvinfo : EIATTR_KPARAM_INFO
	.align		4
.L_170:
        /*0008*/ 	.byte	0x04, 0x17
        /*000a*/ 	.short	(.L_172 - .L_171)
.L_171:
        /*000c*/ 	.word	0x00000000
        /*0010*/ 	.short	0x0002
        /*0012*/ 	.short	0x0010
        /*0014*/ 	.byte	0x00, 0xf0, 0x11, 0x00


	//----- nvinfo : EIATTR_KPARAM_INFO
	.align		4
.L_172:
        /*0018*/ 	.byte	0x04, 0x17
        /*001a*/ 	.short	(.L_174 - .L_173)
.L_173:
        /*001c*/ 	.word	0x00000000
        /*0020*/ 	.short	0x0001
        /*0022*/ 	.short	0x0008
        /*0024*/ 	.byte	0x00, 0xf5, 0x21, 0x00


	//----- nvinfo : EIATTR_KPARAM_INFO
	.align		4
.L_174:
        /*0028*/ 	.byte	0x04, 0x17
        /*002a*/ 	.short	(.L_176 - .L_175)
.L_175:
        /*002c*/ 	.word	0x00000000
        /*0030*/ 	.short	0x0000
        /*0032*/ 	.short	0x0000
        /*0034*/ 	.byte	0x00, 0xf5, 0x21, 0x00


	//----- nvinfo : EIATTR_SPARSE_MMA_MASK
	.align		4
.L_176:
        /*0038*/ 	.byte	0x03, 0x50
        /*003a*/ 	.short	0x0000


	//----- nvinfo : EIATTR_MAXREG_COUNT
	.align		4
        /*003c*/ 	.byte	0x03, 0x1b
        /*003e*/ 	.short	0x00ff


	//----- nvinfo : EIATTR_NUM_BARRIERS
	.align		4
        /*0040*/ 	.byte	0x02, 0x4c
        /*0042*/ 	.byte	0x01
	.zero		1


	//----- nvinfo : EIATTR_MERCURY_ISA_VERSION
	.align		4
        /*0044*/ 	.byte	0x03, 0x5f
        /*0046*/ 	.short	0x0101


	//----- nvinfo : EIATTR_VRC_CTA_INIT_COUNT
	.align		4
        /*0048*/ 	.byte	0x02, 0x4a
	.zero		1
	.zero		1


	//----- nvinfo : EIATTR_EXIT_INSTR_OFFSETS
	.align		4
        /*004c*/ 	.byte	0x04, 0x1c
        /*004e*/ 	.short	(.L_178 - .L_177)


	//   ....[0]....
.L_177:
        /*0050*/ 	.word	0x000001f0


	//   ....[1]....
        /*0054*/ 	.word	0x00000260


	//----- nvinfo : EIATTR_CBANK_PARAM_SIZE
	.align		4
.L_178:
        /*0058*/ 	.byte	0x03, 0x19
        /*005a*/ 	.short	0x0014


	//----- nvinfo : EIATTR_PARAM_CBANK
	.align		4
        /*005c*/ 	.byte	0x04, 0x0a
        /*005e*/ 	.short	(.L_180 - .L_179)
	.align		4
.L_179:
        /*0060*/ 	.word	index@(.nv.constant0._Z35prs_reduce_fitness_sum_final_kernelPKdPdj)
        /*0064*/ 	.short	0x0380
        /*0066*/ 	.short	0x0014


	//----- nvinfo : EIATTR_SW_WAR
	.align		4
.L_180:
        /*0068*/ 	.byte	0x04, 0x36
        /*006a*/ 	.short	(.L_182 - .L_181)
.L_181:
        /*006c*/ 	.word	0x00000008
.L_182:


//--------------------- .nv.info._Z35prs_reduce_fitness_sum_block_kernelPKdPdj --------------------------
	.section	.nv.info._Z35prs_reduce_fitness_sum_block_kernelPKdPdj,"",@"SHT_CUDA_INFO"
	.sectionflags	@""
	.align	4


	//----- nvinfo : EIATTR_CUDA_API_VERSION
	.align		4
        /*0000*/ 	.byte	0x04, 0x37
        /*0002*/ 	.short	(.L_184 - .L_183)
.L_183:
        /*0004*/ 	.word	0x00000082


	//----- nvinfo : EIATTR_KPARAM_INFO
	.align		4
.L_184:
        /*0008*/ 	.byte	0x04, 0x17
        /*000a*/ 	.short	(.L_186 - .L_185)
.L_185:
        /*000c*/ 	.word	0x00000000
        /*0010*/ 	.short	0x0002
        /*0012*/ 	.short	0x0010
        /*0014*/ 	.byte	0x00, 0xf0, 0x11, 0x00


	//----- nvinfo : EIATTR_KPARAM_INFO
	.align		4
.L_186:
        /*0018*/ 	.byte	0x04, 0x17
        /*001a*/ 	.short	(.L_188 - .L_187)
.L_187:
        /*001c*/ 	.word	0x00000000
        /*0020*/ 	.short	0x0001
        /*0022*/ 	.short	0x0008
        /*0024*/ 	.byte	0x00, 0xf5, 0x21, 0x00


	//----- nvinfo : EIATTR_KPARAM_INFO
	.align		4
.L_188:
        /*0028*/ 	.byte	0x04, 0x17
        /*002a*/ 	.short	(.L_190 - .L_189)
.L_189:
        /*002c*/ 	.word	0x00000000
        /*0030*/ 	.short	0x0000
        /*0032*/ 	.short	0x0000
        /*0034*/ 	.byte	0x00, 0xf5, 0x21, 0x00


	//----- nvinfo : EIATTR_SPARSE_MMA_MASK
	.align		4
.L_190:
        /*0038*/ 	.byte	0x03, 0x50
        /*003a*/ 	.short	0x0000


	//----- nvinfo : EIATTR_MAXREG_COUNT
	.align		4
        /*003c*/ 	.byte	0x03, 0x1b
        /*003e*/ 	.short	0x00ff


	//----- nvinfo : EIATTR_NUM_BARRIERS
	.align		4
        /*0040*/ 	.byte	0x02, 0x4c
        /*0042*/ 	.byte	0x01
	.zero		1


	//----- nvinfo : EIATTR_MERCURY_ISA_VERSION
	.align		4
        /*0044*/ 	.byte	0x03, 0x5f
        /*0046*/ 	.short	0x0101


	//----- nvinfo : EIATTR_VRC_CTA_INIT_COUNT
	.align		4
        /*0048*/ 	.byte	0x02, 0x4a
	.zero		1
	.zero		1


	//----- nvinfo : EIATTR_EXIT_INSTR_OFFSETS
	.align		4
        /*004c*/ 	.byte	0x04, 0x1c
        /*004e*/ 	.short	(.L_192 - .L_191)


	//   ....[0]....
.L_191:
        /*0050*/ 	.word	0x00000210


	//   ....[1]....
        /*0054*/ 	.word	0x00000290


	//----- nvinfo : EIATTR_CBANK_PARAM_SIZE
	.align		4
.L_192:
        /*0058*/ 	.byte	0x03, 0x19
        /*005a*/ 	.short	0x0014


	//----- nvinfo : EIATTR_PARAM_CBANK
	.align		4
        /*005c*/ 	.byte	0x04, 0x0a
        /*005e*/ 	.short	(.L_194 - .L_193)
	.align		4
.L_193:
        /*0060*/ 	.word	index@(.nv.constant0._Z35prs_reduce_fitness_sum_block_kernelPKdPdj)
        /*0064*/ 	.short	0x0380
        /*0066*/ 	.short	0x0014


	//----- nvinfo : EIATTR_SW_WAR
	.align		4
.L_194:
        /*0068*/ 	.byte	0x04, 0x36
        /*006a*/ 	.short	(.L_196 - .L_195)
.L_195:
        /*006c*/ 	.word	0x00000008
.L_196:


//--------------------- .nv.info._Z28prs_calculate_fitness_kernelPdS_S_S_jj --------------------------
	.section	.nv.info._Z28prs_calculate_fitness_kernelPdS_S_S_jj,"",@"SHT_CUDA_INFO"
	.sectionflags	@""
	.align	4


	//----- nvinfo : EIATTR_CUDA_API_VERSION
	.align		4
        /*0000*/ 	.byte	0x04, 0x37
        /*0002*/ 	.short	(.L_198 - .L_197)
.L_197:
        /*0004*/ 	.word	0x00000082


	//----- nvinfo : EIATTR_KPARAM_INFO
	.align		4
.L_198:
        /*0008*/ 	.byte	0x04, 0x17
        /*000a*/ 	.short	(.L_200 - .L_199)
.L_199:
        /*000c*/ 	.word	0x00000000
        /*0010*/ 	.short	0x0005
        /*0012*/ 	.short	0x0024
        /*0014*/ 	.byte	0x00, 0xf0, 0x11, 0x00


	//----- nvinfo : EIATTR_KPARAM_INFO
	.align		4
.L_200:
        /*0018*/ 	.byte	0x04, 0x17
        /*001a*/ 	.short	(.L_202 - .L_201)
.L_201:
        /*001c*/ 	.word	0x00000000
        /*0020*/ 	.short	0x0004
        /*0022*/ 	.short	0x0020
        /*0024*/ 	.byte	0x00, 0xf0, 0x11, 0x00


	//----- nvinfo : EIATTR_KPARAM_INFO
	.align		4
.L_202:
        /*0028*/ 	.byte	0x04, 0x17
        /*002a*/ 	.short	(.L_204 - .L_203)
.L_203:
        /*002c*/ 	.word	0x00000000
        /*0030*/ 	.short	0x0003
        /*0032*/ 	.short	0x0018
        /*0034*/ 	.byte	0x00, 0xf5, 0x21, 0x00


	//----- nvinfo : EIATTR_KPARAM_INFO
	.align		4
.L_204:
        /*0038*/ 	.byte	0x04, 0x17
        /*003a*/ 	.short	(.L_206 - .L_205)
.L_205:
        /*003c*/ 	.word	0x00000000
        /*0040*/ 	.short	0x0002
        /*0042*/ 	.short	0x0010
        /*0044*/ 	.byte	0x00, 0xf5, 0x21, 0x00


	//----- nvinfo : EIATTR_KPARAM_INFO
	.align		4
.L_206:
        /*0048*/ 	.byte	0x04, 0x17
        /*004a*/ 	.short	(.L_208 - .L_207)
.L_207:
        /*004c*/ 	.word	0x00000000
        /*0050*/ 	.short	0x0001
        /*0052*/ 	.short	0x0008
        /*0054*/ 	.byte	0x00, 0xf5, 0x21, 0x00


	//----- nvinfo : EIATTR_KPARAM_INFO
	.align		4
.L_208:
        /*0058*/ 	.byte	0x04, 0x17
        /*005a*/ 	.short	(.L_210 - .L_209)
.L_209:
        /*005c*/ 	.word	0x00000000
        /*0060*/ 	.short	0x0000
        /*0062*/ 	.short	0x0000
        /*0064*/ 	.byte	0x00, 0xf5, 0x21, 0x00


	//----- nvinfo : EIATTR_SPARSE_MMA_MASK
	.align		4
.L_210:
        /*0068*/ 	.byte	0x03, 0x50
        /*006a*/ 	.short	0x0000


	//----- nvinfo : EIATTR_MAXREG_COUNT
	.align		4
        /*006c*/ 	.byte	0x03, 0x1b
        /*006e*/ 	.short	0x00ff


	//----- nvinfo : EIATTR_MERCURY_ISA_VERSION
	.align		4
        /*0070*/ 	.byte	0x03, 0x5f
        /*0072*/ 	.short	0x0101


	//----- nvinfo : EIATTR_VRC_CTA_INIT_COUNT
	.align		4
        /*0074*/ 	.byte	0x02, 0x4a
	.zero		1
	.zero		1


	//----- nvinfo : EIATTR_EXIT_INSTR_OFFSETS
	.align		4
        /*0078*/ 	.byte	0x04, 0x1c
        /*007a*/ 	.short	(.L_212 - .L_211)


	//   ....[0]....
.L_211:
        /*007c*/ 	.word	0x00000080


	//   ....[1]....
        /*0080*/ 	.word	0x00001620


	//----- nvinfo : EIATTR_CRS_STACK_SIZE
	.align		4
.L_212:
        /*0084*/ 	.byte	0x04, 0x1e
        /*0086*/ 	.short	(.L_214 - .L_213)
.L_213:
        /*0088*/ 	.word	0x00000000


	//----- nvinfo : EIATTR_CBANK_PARAM_SIZE
	.align		4
.L_214:
        /*008c*/ 	.byte	0x03, 0x19
        /*008e*/ 	.short	0x0028


	//----- nvinfo : EIATTR_PARAM_CBANK
	.align		4
        /*0090*/ 	.byte	0x04, 0x0a
        /*0092*/ 	.short	(.L_216 - .L_215)
	.align		4
.L_215:
        /*0094*/ 	.word	index@(.nv.constant0._Z28prs_calculate_fitness_kernelPdS_S_S_jj)
        /*0098*/ 	.short	0x0380
        /*009a*/ 	.short	0x0028


	//----- nvinfo : EIATTR_SW_WAR
	.align		4
.L_216:
        /*009c*/ 	.byte	0x04, 0x36
        /*009e*/ 	.short	(.L_218 - .L_217)
.L_217:
        /*00a0*/ 	.word	0x00000008
.L_218:


//--------------------- .nv.info._Z31prs_init_emergent_angles_kernelPdjj --------------------------
	.section	.nv.info._Z31prs_init_emergent_angles_kernelPdjj,"",@"SHT_CUDA_INFO"
	.sectionflags	@""
	.align	4


	//----- nvinfo : EIATTR_CUDA_API_VERSION
	.align		4
        /*0000*/ 	.byte	0x04, 0x37
        /*0002*/ 	.short	(.L_220 - .L_219)
.L_219:
        /*0004*/ 	.word	0x00000082


	//----- nvinfo : EIATTR_KPARAM_INFO
	.align		4
.L_220:
        /*0008*/ 	.byte	0x04, 0x17
        /*000a*/ 	.short	(.L_222 - .L_221)
.L_221:
        /*000c*/ 	.word	0x00000000
        /*0010*/ 	.short	0x0002
        /*0012*/ 	.short	0x000c
        /*0014*/ 	.byte	0x00, 0xf0, 0x11, 0x00


	//----- nvinfo : EIATTR_KPARAM_INFO
	.align		4
.L_222:
        /*0018*/ 	.byte	0x04, 0x17
        /*001a*/ 	.short	(.L_224 - .L_223)
.L_223:
        /*001c*/ 	.word	0x00000000
        /*0020*/ 	.short	0x0001
        /*0022*/ 	.short	0x0008
        /*0024*/ 	.byte	0x00, 0xf0, 0x11, 0x00


	//----- nvinfo : EIATTR_KPARAM_INFO
	.align		4
.L_224:
        /*0028*/ 	.byte	0x04, 0x17
        /*002a*/ 	.short	(.L_226 - .L_225)
.L_225:
        /*002c*/ 	.word	0x00000000
        /*0030*/ 	.short	0x0000
        /*0032*/ 	.short	0x0000
        /*0034*/ 	.byte	0x00, 0xf5, 0x21, 0x00


	//----- nvinfo : EIATTR_SPARSE_MMA_MASK
	.align		4
.L_226:
        /*0038*/ 	.byte	0x03, 0x50
        /*003a*/ 	.short	0x0000


	//----- nvinfo : EIATTR_MAXREG_COUNT
	.align		4
        /*003c*/ 	.byte	0x03, 0x1b
        /*003e*/ 	.short	0x00ff


	//----- nvinfo : EIATTR_MERCURY_ISA_VERSION
	.align		4
        /*0040*/ 	.byte	0x03, 0x5f
        /*0042*/ 	.short	0x0101


	//----- nvinfo : EIATTR_VRC_CTA_INIT_COUNT
	.align		4
        /*0044*/ 	.byte	0x02, 0x4a
	.zero		1
	.zero		1


	//----- nvinfo : EIATTR_EXIT_INSTR_OFFSETS
	.align		4
        /*0048*/ 	.byte	0x04, 0x1c
        /*004a*/ 	.short	(.L_228 - .L_227)


	//   ....[0]....
.L_227:
        /*004c*/ 	.word	0x00000070


	//   ....[1]....
        /*0050*/ 	.word	0x000000a0


	//   ....[2]....
        /*0054*/ 	.word	0x00000280


	//   ....[3]....
        /*0058*/ 	.word	0x00000370


	//   ....[4]....
        /*005c*/ 	.word	0x00000440


	//   ....[5]....
        /*0060*/ 	.word	0x000004b0


	//----- nvinfo : EIATTR_CBANK_PARAM_SIZE
	.align		4
.L_228:
        /*0064*/ 	.byte	0x03, 0x19
        /*0066*/ 	.short	0x0010


	//----- nvinfo : EIATTR_PARAM_CBANK
	.align		4
        /*0068*/ 	.byte	0x04, 0x0a
        /*006a*/ 	.short	(.L_230 - .L_229)
	.align		4
.L_229:
        /*006c*/ 	.word	index@(.nv.constant0._Z31prs_init_emergent_angles_kernelPdjj)
        /*0070*/ 	.short	0x0380
        /*0072*/ 	.short	0x0010


	//----- nvinfo : EIATTR_SW_WAR
	.align		4
.L_230:
        /*0074*/ 	.byte	0x04, 0x36
        /*0076*/ 	.short	(.L_232 - .L_231)
.L_231:
        /*0078*/ 	.word	0x00000008
.L_232:


//--------------------- .nv.info._Z31prs_init_incident_angles_kernelPdjjP24curandStatePhilox4_32_10 --------------------------
	.section	.nv.info._Z31prs_init_incident_angles_kernelPdjjP24curandStatePhilox4_32_10,"",@"SHT_CUDA_INFO"
	.sectionflags	@""
	.align	4


	//----- nvinfo : EIATTR_CUDA_API_VERSION
	.align		4
        /*0000*/ 	.byte	0x04, 0x37
        /*0002*/ 	.short	(.L_234 - .L_233)
.L_233:
        /*0004*/ 	.word	0x00000082


	//----- nvinfo : EIATTR_KPARAM_INFO
	.align		4
.L_234:
        /*0008*/ 	.byte	0x04, 0x17
        /*000a*/ 	.short	(.L_236 - .L_235)
.L_235:
        /*000c*/ 	.word	0x00000000
        /*0010*/ 	.short	0x0003
        /*0012*/ 	.short	0x0010
        /*0014*/ 	.byte	0x00, 0xf5, 0x21, 0x00


	//----- nvinfo : EIATTR_KPARAM_INFO
	.align		4
.L_236:
        /*0018*/ 	.byte	0x04, 0x17
        /*001a*/ 	.short	(.L_238 - .L_237)
.L_237:
        /*001c*/ 	.word	0x00000000
        /*0020*/ 	.short	0x0002
        /*0022*/ 	.short	0x000c
        /*0024*/ 	.byte	0x00, 0xf0, 0x11, 0x00


	//----- nvinfo : EIATTR_KPARAM_INFO
	.align		4
.L_238:
        /*0028*/ 	.byte	0x04, 0x17
        /*002a*/ 	.short	(.L_240 - .L_239)
.L_239:
        /*002c*/ 	.word	0x00000000
        /*0030*/ 	.short	0x0001
        /*0032*/ 	.short	0x0008
        /*0034*/ 	.byte	0x00, 0xf0, 0x11, 0x00


	//----- nvinfo : EIATTR_KPARAM_INFO
	.align		4
.L_240:
        /*0038*/ 	.byte	0x04, 0x17
        /*003a*/ 	.short	(.L_242 - .L_241)
.L_241:
        /*003c*/ 	.word	0x00000000
        /*0040*/ 	.short	0x0000
        /*0042*/ 	.short	0x0000
        /*0044*/ 	.byte	0x00, 0xf5, 0x21, 0x00


	//----- nvinfo : EIATTR_SPARSE_MMA_MASK
	.align		4
.L_242:
        /*0048*/ 	.byte	0x03, 0x50
        /*004a*/ 	.short	0x0000


	//----- nvinfo : EIATTR_MAXREG_COUNT
	.align		4
        /*004c*/ 	.byte	0x03, 0x1b
        /*004e*/ 	.short	0x00ff


	//----- nvinfo : EIATTR_MERCURY_ISA_VERSION
	.align		4
        /*0050*/ 	.byte	0x03, 0x5f
        /*0052*/ 	.short	0x0101


	//----- nvinfo : EIATTR_VRC_CTA_INIT_COUNT
	.align		4
        /*0054*/ 	.byte	0x02, 0x4a
	.zero		1
	.zero		1


	//----- nvinfo : EIATTR_EXIT_INSTR_OFFSETS
	.align		4
        /*0058*/ 	.byte	0x04, 0x1c
        /*005a*/ 	.short	(.L_244 - .L_243)


	//   ....[0]....
.L_243:
        /*005c*/ 	.word	0x00000070


	//   ....[1]....
        /*0060*/ 	.word	0x000000a0


	//   ....[2]....
        /*0064*/ 	.word	0x000007e0


	//----- nvinfo : EIATTR_CRS_STACK_SIZE
	.align		4
.L_244:
        /*0068*/ 	.byte	0x04, 0x1e
        /*006a*/ 	.short	(.L_246 - .L_245)
.L_245:
        /*006c*/ 	.word	0x00000000


	//----- nvinfo : EIATTR_CBANK_PARAM_SIZE
	.align		4
.L_246:
        /*0070*/ 	.byte	0x03, 0x19
        /*0072*/ 	.short	0x0018


	//----- nvinfo : EIATTR_PARAM_CBANK
	.align		4
        /*0074*/ 	.byte	0x04, 0x0a
        /*0076*/ 	.short	(.L_248 - .L_247)
	.align		4
.L_247:
        /*0078*/ 	.word	index@(.nv.constant0._Z31prs_init_incident_angles_kernelPdjjP24curandStatePhilox4_32_10)
        /*007c*/ 	.short	0x0380
        /*007e*/ 	.short	0x0018


	//----- nvinfo : EIATTR_SW_WAR
	.align		4
.L_248:
        /*0080*/ 	.byte	0x04, 0x36
        /*0082*/ 	.short	(.L_250 - .L_249)
.L_249:
        /*0084*/ 	.word	0x00000008
.L_250:


//--------------------- .nv.info._Z18init_states_kernelP24curandStatePhilox4_32_10m --------------------------
	.section	.nv.info._Z18init_states_kernelP24curandStatePhilox4_32_10m,"",@"SHT_CUDA_INFO"
	.sectionflags	@""
	.align	4


	//----- nvinfo : EIATTR_CUDA_API_VERSION
	.align		4
        /*0000*/ 	.byte	0x04, 0x37
        /*0002*/ 	.short	(.L_252 - .L_251)
.L_251:
        /*0004*/ 	.word	0x00000082


	//----- nvinfo : EIATTR_KPARAM_INFO
	.align		4
.L_252:
        /*0008*/ 	.byte	0x04, 0x17
        /*000a*/ 	.short	(.L_254 - .L_253)
.L_253:
        /*000c*/ 	.word	0x00000000
        /*0010*/ 	.short	0x0001
        /*0012*/ 	.short	0x0008
        /*0014*/ 	.byte	0x00, 0xf0, 0x21, 0x00


	//----- nvinfo : EIATTR_KPARAM_INFO
	.align		4
.L_254:
        /*0018*/ 	.byte	0x04, 0x17
        /*001a*/ 	.short	(.L_256 - .L_255)
.L_255:
        /*001c*/ 	.word	0x00000000
        /*0020*/ 	.short	0x0000
        /*0022*/ 	.short	0x0000
        /*0024*/ 	.byte	0x00, 0xf5, 0x21, 0x00


	//----- nvinfo : EIATTR_SPARSE_MMA_MASK
	.align		4
.L_256:
        /*0028*/ 	.byte	0x03, 0x50
        /*002a*/ 	.short	0x0000


	//----- nvinfo : EIATTR_MAXREG_COUNT
	.align		4
        /*002c*/ 	.byte	0x03, 0x1b
        /*002e*/ 	.short	0x00ff


	//----- nvinfo : EIATTR_MERCURY_ISA_VERSION
	.align		4
        /*0030*/ 	.byte	0x03, 0x5f
        /*0032*/ 	.short	0x0101


	//----- nvinfo : EIATTR_VRC_CTA_INIT_COUNT
	.align		4
        /*0034*/ 	.byte	0x02, 0x4a
	.zero		1
	.zero		1


	//----- nvinfo : EIATTR_EXIT_INSTR_OFFSETS
	.align		4
        /*0038*/ 	.byte	0x04, 0x1c
        /*003a*/ 	.short	(.L_258 - .L_257)


	//   ....[0]....
.L_257:
        /*003c*/ 	.word	0x00000570


	//----- nvinfo : EIATTR_CBANK_PARAM_SIZE
	.align		4
.L_258:
        /*0040*/ 	.byte	0x03, 0x19
        /*0042*/ 	.short	0x0010


	//----- nvinfo : EIATTR_PARAM_CBANK
	.align		4
        /*0044*/ 	.byte	0x04, 0x0a
        /*0046*/ 	.short	(.L_260 - .L_259)
	.align		4
.L_259:
        /*0048*/ 	.word	index@(.nv.constant0._Z18init_states_kernelP24curandStatePhilox4_32_10m)
        /*004c*/ 	.short	0x0380
        /*004e*/ 	.short	0x0010


	//----- nvinfo : EIATTR_SW_WAR
	.align		4
.L_260:
        /*0050*/ 	.byte	0x04, 0x36
        /*0052*/ 	.short	(.L_262 - .L_261)
.L_261:
        /*0054*/ 	.word	0x00000008
.L_262:


//--------------------- .nv.callgraph             --------------------------
	.section	.nv.callgraph,"",@"SHT_CUDA_CALLGRAPH"
	.align	4
	.sectionentsize	8
	.align		4
        /*0000*/ 	.word	0x00000000
	.align		4
        /*0004*/ 	.word	0xffffffff
	.align		4
        /*0008*/ 	.word	0x00000000
	.align		4
        /*000c*/ 	.word	0xfffffffe
	.align		4
        /*0010*/ 	.word	0x00000000
	.align		4
        /*0014*/ 	.word	0xfffffffd
	.align		4
        /*0018*/ 	.word	0x00000000
	.align		4
        /*001c*/ 	.word	0xfffffffc


//--------------------- .nv.constant4             --------------------------
	.section	.nv.constant4,"a",@progbits
	.align	8
	.align		8
.nv.constant4:
        /*0000*/ 	.dword	precalc_xorwow_matrix
	.align		8
        /*0008*/ 	.dword	precalc_xorwow_offset_matrix
	.align		8
        /*0010*/ 	.dword	mrg32k3aM1
	.align		8
        /*0018*/ 	.dword	mrg32k3aM2
	.align		8
        /*0020*/ 	.dword	mrg32k3aM1SubSeq
	.align		8
        /*0028*/ 	.dword	mrg32k3aM2SubSeq
	.align		8
        /*0030*/ 	.dword	mrg32k3aM1Seq
	.align		8
        /*0038*/ 	.dword	mrg32k3aM2Seq
	.align		8
        /*0040*/ 	.dword	__cudart_i2opi_d
	.align		8
        /*0048*/ 	.dword	__cudart_sin_cos_coeffs


//--------------------- .nv.constant3             --------------------------
	.section	.nv.constant3,"a",@progbits
	.align	8
.nv.constant3:
	.type		__cr_lgamma_table,@object
	.size		__cr_lgamma_table,(.L_8 - __cr_lgamma_table)
__cr_lgamma_table:
        /*0000*/ 	.byte	0x00, 0x00, 0x00, 0x00, 0x00, 0x00, 0x00, 0x00, 0x00, 0x00, 0x00, 0x00, 0x00, 0x00, 0x00, 0x00
        /*0010*/ 	.byte	0xef, 0x39, 0xfa, 0xfe, 0x42, 0x2e, 0xe6, 0x3f, 0x02, 0x20, 0x2a, 0xfa, 0x0b, 0xab, 0xfc, 0x3f
        /*0020*/ 	.byte	0xf9, 0x2c, 0x92, 0x7c, 0xa7, 0x6c, 0x09, 0x40, 0xc9, 0x79, 0x44, 0x3c, 0x64, 0x26, 0x13, 0x40
        /*0030*/ 	.byte	0xca, 0x01, 0xcf, 0x3a, 0x27, 0x51, 0x1a, 0x40, 0x30, 0xcc, 0x2d, 0xf3, 0xe1, 0x0c, 0x21, 0x40
        /*0040*/ 	.byte	0x0d, 0xb7, 0xfc, 0x82, 0x8e, 0x35, 0x25, 0x40
.L_8:


//--------------------- .text._Z42prs_update_emergent_incident_angles_kernelPdS_dddjjP24curandStatePhilox4_32_10 --------------------------
	.section	.text._Z42prs_update_emergent_incident_angles_kernelPdS_dddjjP24curandStatePhilox4_32_10,"ax",@progbits
	.align	128
        .global         _Z42prs_update_emergent_incident_angles_kernelPdS_dddjjP24curandStatePhilox4_32_10
        .type           _Z42prs_update_emergent_incident_angles_kernelPdS_dddjjP24curandStatePhilox4_32_10,@function
        .size           _Z42prs_update_emergent_incident_angles_kernelPdS_dddjjP24curandStatePhilox4_32_10,(.L_x_112 - _Z42prs_update_emergent_incident_angles_kernelPdS_dddjjP24curandStatePhilox4_32_10)
        .other          _Z42prs_update_emergent_incident_angles_kernelPdS_dddjjP24curandStatePhilox4_32_10,@"STO_CUDA_ENTRY STV_DEFAULT"
_Z42prs_update_emergent_incident_angles_kernelPdS_dddjjP24curandStatePhilox4_32_10:
.text._Z42prs_update_emergent_incident_angles_kernelPdS_dddjjP24curandStatePhilox4_32_10:
[----:B------:R-:W0:Y:S01]  /*0000*/  LDC R1, c[0x0][0x37c] ;  /* 0x0000df00ff017b82 */ /* 0x000e220000000800 */
[----:B------:R-:W1:Y:S07]  /*0010*/  S2R R0, SR_TID.X ;  /* 0x0000000000007919 */ /* 0x000e6e0000002100 */
[----:B------:R-:W1:Y:S01]  /*0020*/  S2UR UR6, SR_CTAID.X ;  /* 0x00000000000679c3 */ /* 0x000e620000002500 */
[----:B------:R-:W2:Y:S01]  /*0030*/  LDCU.64 UR4, c[0x0][0x3a8] ;  /* 0x00007500ff0477ac */ /* 0x000ea20008000a00 */
[----:B0-----:R-:W-:-:S06]  /*0040*/  VIADD R1, R1, 0xffffffd8 ;  /* 0xffffffd801017836 */ /* 0x001fcc0000000000 */
[----:B------:R-:W1:Y:S01]  /*0050*/  LDC R13, c[0x0][0x360] ;  /* 0x0000d800ff0d7b82 */ /* 0x000e620000000800 */
[----:B--2---:R-:W-:Y:S01]  /*0060*/  UIMAD UR4, UR5, UR4, URZ ;  /* 0x00000004050472a4 */ /* 0x004fe2000f8e02ff */
[----:B-1----:R-:W-:-:S05]  /*0070*/  IMAD R13, R13, UR6, R0 ;  /* 0x000000060d0d7c24 */ /* 0x002fca000f8e0200 */
[----:B------:R-:W-:-:S13]  /*0080*/  ISETP.GE.AND P0, PT, R13, UR4, PT ;  /* 0x000000040d007c0c */ /* 0x000fda000bf06270 */
[----:B------:R-:W-:Y:S05]  /*0090*/  @P0 EXIT ;  /* 0x000000000000094d */ /* 0x000fea0003800000 */
[----:B------:R-:W0:Y:S01]  /*00a0*/  LDC.64 R20, c[0x0][0x388] ;  /* 0x0000e200ff147b82 */ /* 0x000e220000000a00 */
[----:B------:R-:W1:Y:S01]  /*00b0*/  LDCU.64 UR4, c[0x0][0x358] ;  /* 0x00006b00ff0477ac */ /* 0x000e620008000a00 */
[----:B------:R-:W2:Y:S06]  /*00c0*/  LDCU.128 UR8, c[0x0][0x390] ;  /* 0x00007200ff0877ac */ /* 0x000eac0008000c00 */
[----:B------:R-:W3:Y:S08]  /*00d0*/  LDC.64 R8, c[0x0][0x3b0] ;  /* 0x0000ec00ff087b82 */ /* 0x000ef00000000a00 */
[----:B------:R-:W4:Y:S01]  /*00e0*/  LDC.64 R10, c[0x0][0x380] ;  /* 0x0000e000ff0a7b82 */ /* 0x000f220000000a00 */
[----:B0-----:R-:W-:-:S05]  /*00f0*/  IMAD.WIDE R20, R13, 0x8, R20 ;  /* 0x000000080d147825 */ /* 0x001fca00078e0214 */
[----:B-1----:R-:W2:Y:S01]  /*0100*/  LDG.E.64 R2, desc[UR4][R20.64] ;  /* 0x0000000414027981 */ /* 0x002ea2000c1e1b00 */
[----:B---3--:R-:W-:-:S05]  /*0110*/  IMAD.WIDE R8, R13, 0x40, R8 ;  /* 0x000000400d087825 */ /* 0x008fca00078e0208 */
[----:B------:R-:W3:Y:S01]  /*0120*/  LDG.E R0, desc[UR4][R8.64+0x28] ;  /* 0x0000280408007981 */ /* 0x000ee2000c1e1900 */
[----:B----4-:R-:W-:-:S03]  /*0130*/  IMAD.WIDE R10, R13, 0x8, R10 ;  /* 0x000000080d0a7825 */ /* 0x010fc600078e020a */
[----:B------:R0:W5:Y:S01]  /*0140*/  LDG.E.128 R4, desc[UR4][R8.64+0x10] ;  /* 0x0000100408047981 */ /* 0x000162000c1e1d00 */
[----:B------:R-:W-:Y:S01]  /*0150*/  BSSY.RECONVERGENT B0, `(.L_x_0) ;  /* 0x000000f000007945 */ /* 0x000fe20003800200 */
[----:B--2---:R-:W-:-:S08]  /*0160*/  DADD R2, -R2, UR8 ;  /* 0x0000000802027e29 */ /* 0x004fd00008000100 */
[----:B------:R-:W-:Y:S01]  /*0170*/  DADD R2, R2, UR10 ;  /* 0x0000000a02027e29 */ /* 0x000fe20008000000 */
[----:B---3--:R-:W-:-:S06]  /*0180*/  ISETP.NE.AND P0, PT, R0, 0x3, PT ;  /* 0x000000030000780c */ /* 0x008fcc0003f05270 */
[----:B------:R0:W-:Y:S07]  /*0190*/  STG.E.64 desc[UR4][R10.64], R2 ;  /* 0x000000020a007986 */ /* 0x0001ee000c101b04 */
[----:B------:R-:W-:Y:S05]  /*01a0*/  @!P0 BRA `(.L_x_1) ;  /* 0x0000000000208947 */ /* 0x000fea0003800000 */
[----:B------:R-:W-:Y:S01]  /*01b0*/  ISETP.NE.AND P0, PT, R0, 0x2, PT ;  /* 0x000000020000780c */ /* 0x000fe20003f05270 */
[----:B-----5:R-:W-:-:S12]  /*01c0*/  IMAD.MOV.U32 R12, RZ, RZ, R6 ;  /* 0x000000ffff0c7224 */ /* 0x020fd800078e0006 */
[----:B------:R-:W-:Y:S05]  /*01d0*/  @!P0 BRA `(.L_x_2) ;  /* 0x0000000000188947 */ /* 0x000fea0003800000 */
[----:B------:R-:W-:Y:S01]  /*01e0*/  ISETP.NE.AND P0, PT, R0, 0x1, PT ;  /* 0x000000010000780c */ /* 0x000fe20003f05270 */
[----:B------:R-:W-:-:S12]  /*01f0*/  IMAD.MOV.U32 R12, RZ, RZ, R4 ;  /* 0x000000ffff0c7224 */ /* 0x000fd800078e0004 */
[----:B------:R-:W-:Y:S05]  /*0200*/  @P0 BRA `(.L_x_2) ;  /* 0x00000000000c0947 */ /* 0x000fea0003800000 */
[----:B------:R-:W-:Y:S01]  /*0210*/  IMAD.MOV.U32 R12, RZ, RZ, R5 ;  /* 0x000000ffff0c7224 */ /* 0x000fe200078e0005 */
[----:B------:R-:W-:Y:S06]  /*0220*/  BRA `(.L_x_2) ;  /* 0x0000000000047947 */ /* 0x000fec0003800000 */
.L_x_1:
[----:B-----5:R-:W-:-:S07]  /*0230*/  IMAD.MOV.U32 R12, RZ, RZ, R7 ;  /* 0x000000ffff0c7224 */ /* 0x020fce00078e0007 */
.L_x_2:
[----:B------:R-:W-:Y:S05]  /*0240*/  BSYNC.RECONVERGENT B0 ;  /* 0x0000000000007941 */ /* 0x000fea0003800200 */
.L_x_0:
[----:B------:R-:W1:Y:S01]  /*0250*/  MUFU.RCP64H R5, 180 ;  /* 0x4066800000057908 */ /* 0x000e620000001800 */
[----:B0-----:R-:W-:Y:S01]  /*0260*/  IMAD.MOV.U32 R8, RZ, RZ, 0x0 ;  /* 0x00000000ff087424 */ /* 0x001fe200078e00ff */
[----:B------:R-:W-:Y:S01]  /*0270*/  UMOV UR6, 0x54442d18 ;  /* 0x54442d1800067882 */ /* 0x000fe20000000000 */
[----:B------:R-:W-:Y:S01]  /*0280*/  IMAD.MOV.U32 R9, RZ, RZ, 0x40668000 ;  /* 0x40668000ff097424 */ /* 0x000fe200078e00ff */
[----:B------:R-:W-:Y:S01]  /*0290*/  UMOV UR7, 0x400921fb ;  /* 0x400921fb00077882 */ /* 0x000fe20000000000 */
[----:B------:R-:W-:Y:S01]  /*02a0*/  IMAD.MOV.U32 R4, RZ, RZ, 0x1 ;  /* 0x00000001ff047424 */ /* 0x000fe200078e00ff */
[----:B------:R-:W-:Y:S01]  /*02b0*/  DMUL R2, R2, UR6 ;  /* 0x0000000602027c28 */ /* 0x000fe20008000000 */
[----:B------:R-:W-:Y:S09]  /*02c0*/  BSSY.RECONVERGENT B0, `(.L_x_3) ;  /* 0x000001b000007945 */ /* 0x000ff20003800200 */
[----:B------:R-:W-:Y:S01]  /*02d0*/  FSETP.GEU.AND P1, PT, |R3|, 6.5827683646048100446e-37, PT ;  /* 0x036000000300780b */ /* 0x000fe20003f2e200 */
[----:B-1----:R-:W-:-:S08]  /*02e0*/  DFMA R6, R4, -R8, 1 ;  /* 0x3ff000000406742b */ /* 0x002fd00000000808 */
[----:B------:R-:W-:-:S08]  /*02f0*/  DFMA R6, R6, R6, R6 ;  /* 0x000000060606722b */ /* 0x000fd00000000006 */
[----:B------:R-:W-:-:S08]  /*0300*/  DFMA R6, R4, R6, R4 ;  /* 0x000000060406722b */ /* 0x000fd00000000004 */
[----:B------:R-:W-:-:S08]  /*0310*/  DFMA R4, R6, -R8, 1 ;  /* 0x3ff000000604742b */ /* 0x000fd00000000808 */
[----:B------:R-:W-:Y:S02]  /*0320*/  DFMA R6, R6, R4, R6 ;  /* 0x000000040606722b */ /* 0x000fe40000000006 */
[----:B------:R-:W0:Y:S06]  /*0330*/  I2F.F64.U32 R4, R12 ;  /* 0x0000000c00047312 */ /* 0x000e2c0000201800 */
[----:B------:R-:W-:-:S08]  /*0340*/  DMUL R8, R2, R6 ;  /* 0x0000000602087228 */ /* 0x000fd00000000000 */
[----:B------:R-:W-:-:S08]  /*0350*/  DFMA R10, R8, -180, R2 ;  /* 0xc0668000080a782b */ /* 0x000fd00000000002 */
[----:B------:R-:W-:Y:S01]  /*0360*/  DFMA R8, R6, R10, R8 ;  /* 0x0000000a0608722b */ /* 0x000fe20000000008 */
[----:B------:R-:W-:Y:S02]  /*0370*/  IMAD.MOV.U32 R6, RZ, RZ, 0x0 ;  /* 0x00000000ff067424 */ /* 0x000fe400078e00ff */
[----:B------:R-:W-:-:S07]  /*0380*/  IMAD.MOV.U32 R7, RZ, RZ, 0x3df00000 ;  /* 0x3df00000ff077424 */ /* 0x000fce00078e00ff */
[----:B------:R-:W-:Y:S01]  /*0390*/  FFMA R0, RZ, 3.6015625, R9 ;  /* 0x40668000ff007823 */ /* 0x000fe20000000009 */
[----:B0-----:R-:W-:Y:S01]  /*03a0*/  DFMA R4, R4, R6, 2.3283064365386962891e-10 ;  /* 0x3df000000404742b */ /* 0x001fe20000000006 */
[----:B------:R-:W-:-:S03]  /*03b0*/  IMAD.MOV.U32 R7, RZ, RZ, 0x40000000 ;  /* 0x40000000ff077424 */ /* 0x000fc600078e00ff */
[----:B------:R-:W-:-:S04]  /*03c0*/  FSETP.GT.AND P0, PT, |R0|, 1.469367938527859385e-39, PT ;  /* 0x001000000000780b */ /* 0x000fc80003f04200 */
[----:B------:R-:W-:-:S09]  /*03d0*/  DFMA R6, R4, R6, -1 ;  /* 0xbff000000406742b */ /* 0x000fd20000000006 */
[----:B------:R-:W-:Y:S05]  /*03e0*/  @P0 BRA P1, `(.L_x_4) ;  /* 0x0000000000200947 */ /* 0x000fea0000800000 */
[----:B------:R-:W-:Y:S01]  /*03f0*/  IMAD.MOV.U32 R10, RZ, RZ, R2 ;  /* 0x000000ffff0a7224 */ /* 0x000fe200078e0002 */
[----:B------:R-:W-:Y:S01]  /*0400*/  MOV R0, 0x450 ;  /* 0x0000045000007802 */ /* 0x000fe20000000f00 */
[----:B------:R-:W-:Y:S02]  /*0410*/  IMAD.MOV.U32 R11, RZ, RZ, R3 ;  /* 0x000000ffff0b7224 */ /* 0x000fe400078e0003 */
[----:B------:R-:W-:Y:S02]  /*0420*/  IMAD.MOV.U32 R4, RZ, RZ, RZ ;  /* 0x000000ffff047224 */ /* 0x000fe400078e00ff */
[----:B------:R-:W-:-:S07]  /*0430*/  IMAD.MOV.U32 R5, RZ, RZ, 0x40668000 ;  /* 0x40668000ff057424 */ /* 0x000fce00078e00ff */
[----:B------:R-:W-:Y:S05]  /*0440*/  CALL.REL.NOINC `($__internal_0_$__cuda_sm20_div_rn_f64_full) ;  /* 0x0000001800307944 */ /* 0x000fea0003c00000 */
[----:B------:R-:W-:Y:S02]  /*0450*/  IMAD.MOV.U32 R8, RZ, RZ, R16 ;  /* 0x000000ffff087224 */ /* 0x000fe400078e0010 */
[----:B------:R-:W-:-:S07]  /*0460*/  IMAD.MOV.U32 R9, RZ, RZ, R17 ;  /* 0x000000ffff097224 */ /* 0x000fce00078e0011 */
.L_x_4:
[----:B------:R-:W-:Y:S05]  /*0470*/  BSYNC.RECONVERGENT B0 ;  /* 0x0000000000007941 */ /* 0x000fea0003800200 */
.L_x_3:
[----:B------:R-:W0:Y:S01]  /*0480*/  MUFU.RCP64H R3, 180 ;  /* 0x4066800000037908 */ /* 0x000e220000001800 */
[----:B------:R-:W-:Y:S01]  /*0490*/  IMAD.MOV.U32 R4, RZ, RZ, 0x0 ;  /* 0x00000000ff047424 */ /* 0x000fe200078e00ff */
[----:B------:R-:W1:Y:S01]  /*04a0*/  LDCU.64 UR6, c[0x0][0x398] ;  /* 0x00007300ff0677ac */ /* 0x000e620008000a00 */
[----:B------:R-:W-:Y:S02]  /*04b0*/  IMAD.MOV.U32 R5, RZ, RZ, 0x40668000 ;  /* 0x40668000ff057424 */ /* 0x000fe400078e00ff */
[----:B------:R-:W-:-:S06]  /*04c0*/  IMAD.MOV.U32 R2, RZ, RZ, 0x1 ;  /* 0x00000001ff027424 */ /* 0x000fcc00078e00ff */
[----:B0-----:R-:W-:-:S08]  /*04d0*/  DFMA R10, R2, -R4, 1 ;  /* 0x3ff00000020a742b */ /* 0x001fd00000000804 */
[----:B------:R-:W-:-:S08]  /*04e0*/  DFMA R10, R10, R10, R10 ;  /* 0x0000000a0a0a722b */ /* 0x000fd0000000000a */
[----:B------:R-:W-:Y:S01]  /*04f0*/  DFMA R10, R2, R10, R2 ;  /* 0x0000000a020a722b */ /* 0x000fe20000000002 */
[----:B------:R-:W-:Y:S02]  /*0500*/  IMAD.MOV.U32 R2, RZ, RZ, 0x54442d18 ;  /* 0x54442d18ff027424 */ /* 0x000fe400078e00ff */
[----:B------:R-:W-:-:S05]  /*0510*/  IMAD.MOV.U32 R3, RZ, RZ, 0x400921fb ;  /* 0x400921fbff037424 */ /* 0x000fca00078e00ff */
[----:B------:R-:W-:Y:S02]  /*0520*/  DFMA R4, R10, -R4, 1 ;  /* 0x3ff000000a04742b */ /* 0x000fe40000000804 */
[----:B-1----:R-:W-:-:S06]  /*0530*/  DMUL R2, R2, UR6 ;  /* 0x0000000602027c28 */ /* 0x002fcc0008000000 */
[----:B------:R-:W-:-:S04]  /*0540*/  DFMA R10, R10, R4, R10 ;  /* 0x000000040a0a722b */ /* 0x000fc8000000000a */
[----:B------:R-:W-:-:S04]  /*0550*/  FSETP.GEU.AND P1, PT, |R3|, 6.5827683646048100446e-37, PT ;  /* 0x036000000300780b */ /* 0x000fc80003f2e200 */
[----:B------:R-:W-:-:S08]  /*0560*/  DMUL R22, R10, R2 ;  /* 0x000000020a167228 */ /* 0x000fd00000000000 */
[----:B------:R-:W-:-:S08]  /*0570*/  DFMA R4, R22, -180, R2 ;  /* 0xc06680001604782b */ /* 0x000fd00000000002 */
[----:B------:R-:W-:-:S10]  /*0580*/  DFMA R22, R10, R4, R22 ;  /* 0x000000040a16722b */ /* 0x000fd40000000016 */
[----:B------:R-:W-:-:S05]  /*0590*/  FFMA R0, RZ, 3.6015625, R23 ;  /* 0x40668000ff007823 */ /* 0x000fca0000000017 */
[----:B------:R-:W-:-:S13]  /*05a0*/  FSETP.GT.AND P0, PT, |R0|, 1.469367938527859385e-39, PT ;  /* 0x001000000000780b */ /* 0x000fda0003f04200 */
        /* <DEDUP_REMOVED lines=9> */
.L_x_5:
[----:B------:R-:W-:Y:S01]  /*0640*/  DSETP.NEU.AND P0, PT, |R8|, +INF , PT ;  /* 0x7ff000000800742a */ /* 0x000fe20003f0d200 */
[----:B------:R-:W-:-:S13]  /*0650*/  BSSY.RECONVERGENT B0, `(.L_x_6) ;  /* 0x000001a000007945 */ /* 0x000fda0003800200 */
[----:B------:R-:W-:Y:S01]  /*0660*/  @!P0 DMUL R2, RZ, R8 ;  /* 0x00000008ff028228 */ /* 0x000fe20000000000 */
[----:B------:R-:W-:Y:S01]  /*0670*/  @!P0 IMAD.MOV.U32 R0, RZ, RZ, RZ ;  /* 0x000000ffff008224 */ /* 0x000fe200078e00ff */
[----:B------:R-:W-:Y:S09]  /*0680*/  @!P0 BRA `(.L_x_7) ;  /* 0x0000000000588947 */ /* 0x000ff20003800000 */
[----:B------:R-:W-:Y:S01]  /*0690*/  UMOV UR6, 0x6dc9c883 ;  /* 0x6dc9c88300067882 */ /* 0x000fe20000000000 */
[----:B------:R-:W-:Y:S01]  /*06a0*/  UMOV UR7, 0x3fe45f30 ;  /* 0x3fe45f3000077882 */ /* 0x000fe20000000000 */
[C---:B------:R-:W-:Y:S02]  /*06b0*/  DSETP.GE.AND P0, PT, |R8|.reuse, 2.14748364800000000000e+09, PT ;  /* 0x41e000000800742a */ /* 0x040fe40003f06200 */
[----:B------:R-:W-:Y:S01]  /*06c0*/  DMUL R4, R8, UR6 ;  /* 0x0000000608047c28 */ /* 0x000fe20008000000 */
[----:B------:R-:W-:Y:S01]  /*06d0*/  UMOV UR6, 0x54442d18 ;  /* 0x54442d1800067882 */ /* 0x000fe20000000000 */
[----:B------:R-:W-:-:S04]  /*06e0*/  UMOV UR7, 0x3ff921fb ;  /* 0x3ff921fb00077882 */ /* 0x000fc80000000000 */
[----:B------:R-:W0:Y:S08]  /*06f0*/  F2I.F64 R0, R4 ;  /* 0x0000000400007311 */ /* 0x000e300000301100 */
[----:B0-----:R-:W0:Y:S02]  /*0700*/  I2F.F64 R2, R0 ;  /* 0x0000000000027312 */ /* 0x001e240000201c00 */
[----:B0-----:R-:W-:Y:S01]  /*0710*/  DFMA R10, R2, -UR6, R8 ;  /* 0x80000006020a7c2b */ /* 0x001fe20008000008 */
[----:B------:R-:W-:Y:S01]  /*0720*/  UMOV UR6, 0x33145c00 ;  /* 0x33145c0000067882 */ /* 0x000fe20000000000 */
[----:B------:R-:W-:-:S06]  /*0730*/  UMOV UR7, 0x3c91a626 ;  /* 0x3c91a62600077882 */ /* 0x000fcc0000000000 */
[----:B------:R-:W-:Y:S01]  /*0740*/  DFMA R10, R2, -UR6, R10 ;  /* 0x80000006020a7c2b */ /* 0x000fe2000800000a */
[----:B------:R-:W-:Y:S01]  /*0750*/  UMOV UR6, 0x252049c0 ;  /* 0x252049c000067882 */ /* 0x000fe20000000000 */
[----:B------:R-:W-:-:S06]  /*0760*/  UMOV UR7, 0x397b839a ;  /* 0x397b839a00077882 */ /* 0x000fcc0000000000 */
[----:B------:R-:W-:Y:S01]  /*0770*/  DFMA R2, R2, -UR6, R10 ;  /* 0x8000000602027c2b */ /* 0x000fe2000800000a */
[----:B------:R-:W-:Y:S10]  /*0780*/  @!P0 BRA `(.L_x_7) ;  /* 0x0000000000188947 */ /* 0x000ff40003800000 */
[----:B------:R-:W-:Y:S01]  /*0790*/  IMAD.MOV.U32 R16, RZ, RZ, R8 ;  /* 0x000000ffff107224 */ /* 0x000fe200078e0008 */
[----:B------:R-:W-:-:S07]  /*07a0*/  MOV R0, 0x7c0 ;  /* 0x000007c000007802 */ /* 0x000fce0000000f00 */
[----:B------:R-:W-:Y:S05]  /*07b0*/  CALL.REL.NOINC `($_Z42prs_update_emergent_incident_angles_kernelPdS_dddjjP24curandStatePhilox4_32_10$__internal_trig_reduction_slowpathd) ;  /* 0x0000001c007c7944 */ /* 0x000fea0003c00000 */
[----:B------:R-:W-:Y:S02]  /*07c0*/  IMAD.MOV.U32 R0, RZ, RZ, R14 ;  /* 0x000000ffff007224 */ /* 0x000fe400078e000e */
[----:B------:R-:W-:Y:S02]  /*07d0*/  IMAD.MOV.U32 R2, RZ, RZ, R16 ;  /* 0x000000ffff027224 */ /* 0x000fe400078e0010 */
[----:B------:R-:W-:-:S07]  /*07e0*/  IMAD.MOV.U32 R3, RZ, RZ, R17 ;  /* 0x000000ffff037224 */ /* 0x000fce00078e0011 */
.L_x_7:
[----:B------:R-:W-:Y:S05]  /*07f0*/  BSYNC.RECONVERGENT B0 ;  /* 0x0000000000007941 */ /* 0x000fea0003800200 */
.L_x_6:
[----:B------:R-:W0:Y:S01]  /*0800*/  LDCU.64 UR6, c[0x4][0x48] ;  /* 0x01000900ff0677ac */ /* 0x000e220008000a00 */
[----:B------:R-:W-:-:S05]  /*0810*/  IMAD.SHL.U32 R4, R0, 0x40, RZ ;  /* 0x0000004000047824 */ /* 0x000fca00078e00ff */
[----:B------:R-:W-:-:S04]  /*0820*/  LOP3.LUT R4, R4, 0x40, RZ, 0xc0, !PT ;  /* 0x0000004004047812 */ /* 0x000fc800078ec0ff */
[----:B0-----:R-:W-:-:S05]  /*0830*/  IADD3 R24, P0, PT, R4, UR6, RZ ;  /* 0x0000000604187c10 */ /* 0x001fca000ff1e0ff */
[----:B------:R-:W-:-:S05]  /*0840*/  IMAD.X R25, RZ, RZ, UR7, P0 ;  /* 0x00000007ff197e24 */ /* 0x000fca00080e06ff */
[----:B------:R-:W2:Y:S04]  /*0850*/  LDG.E.128.CONSTANT R8, desc[UR4][R24.64] ;  /* 0x0000000418087981 */ /* 0x000ea8000c1e9d00 */
[----:B------:R-:W3:Y:S04]  /*0860*/  LDG.E.128.CONSTANT R12, desc[UR4][R24.64+0x10] ;  /* 0x00001004180c7981 */ /* 0x000ee8000c1e9d00 */
[----:B------:R0:W4:Y:S01]  /*0870*/  LDG.E.128.CONSTANT R16, desc[UR4][R24.64+0x20] ;  /* 0x0000200418107981 */ /* 0x000122000c1e9d00 */
[----:B------:R-:W-:Y:S01]  /*0880*/  LOP3.LUT R4, R0, 0x1, RZ, 0xc0, !PT ;  /* 0x0000000100047812 */ /* 0x000fe200078ec0ff */
[----:B------:R-:W-:Y:S01]  /*0890*/  IMAD.MOV.U32 R26, RZ, RZ, 0x20fd8164 ;  /* 0x20fd8164ff1a7424 */ /* 0x000fe200078e00ff */
[----:B------:R-:W-:Y:S01]  /*08a0*/  DSETP.NEU.AND P1, PT, |R22|, +INF , PT ;  /* 0x7ff000001600742a */ /* 0x000fe20003f2d200 */
[----:B------:R-:W-:Y:S01]  /*08b0*/  IMAD.MOV.U32 R27, RZ, RZ, 0x3da8ff83 ;  /* 0x3da8ff83ff1b7424 */ /* 0x000fe200078e00ff */
[----:B------:R-:W-:Y:S01]  /*08c0*/  ISETP.NE.U32.AND P0, PT, R4, 0x1, PT ;  /* 0x000000010400780c */ /* 0x000fe20003f05070 */
[----:B------:R-:W-:Y:S01]  /*08d0*/  DMUL R4, R2, R2 ;  /* 0x0000000202047228 */ /* 0x000fe20000000000 */
[----:B------:R-:W-:Y:S02]  /*08e0*/  BSSY.RECONVERGENT B0, `(.L_x_8) ;  /* 0x0000031000007945 */ /* 0x000fe40003800200 */
[----:B------:R-:W-:-:S02]  /*08f0*/  FSEL R26, R26, -8.06006814911005101289e+34, !P0 ;  /* 0xf9785eba1a1a7808 */ /* 0x000fc40004000000 */
[----:B------:R-:W-:-:S06]  /*0900*/  FSEL R27, -R27, 0.11223486810922622681, !P0 ;  /* 0x3de5db651b1b7808 */ /* 0x000fcc0004000100 */
[----:B0-----:R-:W-:Y:S02]  /*0910*/  @!P1 DMUL R24, RZ, R22 ;  /* 0x00000016ff189228 */ /* 0x001fe40000000000 */
[----:B--2---:R-:W-:-:S08]  /*0920*/  DFMA R8, R4, R26, R8 ;  /* 0x0000001a0408722b */ /* 0x004fd00000000008 */
[----:B------:R-:W-:-:S08]  /*0930*/  DFMA R8, R4, R8, R10 ;  /* 0x000000080408722b */ /* 0x000fd0000000000a */
[----:B---3--:R-:W-:-:S08]  /*0940*/  DFMA R8, R4, R8, R12 ;  /* 0x000000080408722b */ /* 0x008fd0000000000c */
[----:B------:R-:W-:-:S08]  /*0950*/  DFMA R8, R4, R8, R14 ;  /* 0x000000080408722b */ /* 0x000fd0000000000e */
[----:B----4-:R-:W-:-:S08]  /*0960*/  DFMA R8, R4, R8, R16 ;  /* 0x000000080408722b */ /* 0x010fd00000000010 */
[----:B------:R-:W-:-:S08]  /*0970*/  DFMA R8, R4, R8, R18 ;  /* 0x000000080408722b */ /* 0x000fd00000000012 */
[----:B------:R-:W-:Y:S02]  /*0980*/  DFMA R2, R8, R2, R2 ;  /* 0x000000020802722b */ /* 0x000fe40000000002 */
[----:B------:R-:W-:Y:S01]  /*0990*/  DFMA R4, R4, R8, 1 ;  /* 0x3ff000000404742b */ /* 0x000fe20000000008 */
[----:B------:R-:W0:Y:S09]  /*09a0*/  LDC.64 R8, c[0x0][0x3a0] ;  /* 0x0000e800ff087b82 */ /* 0x000e320000000a00 */
[----:B------:R-:W-:-:S02]  /*09b0*/  FSEL R4, R4, R2, !P0 ;  /* 0x0000000204047208 */ /* 0x000fc40004000000 */
[----:B------:R-:W-:Y:S02]  /*09c0*/  FSEL R5, R5, R3, !P0 ;  /* 0x0000000305057208 */ /* 0x000fe40004000000 */
[----:B------:R-:W-:Y:S01]  /*09d0*/  LOP3.LUT P0, RZ, R0, 0x2, RZ, 0xc0, !PT ;  /* 0x0000000200ff7812 */ /* 0x000fe2000780c0ff */
[----:B------:R-:W-:-:S03]  /*09e0*/  @!P1 IMAD.MOV.U32 R0, RZ, RZ, 0x1 ;  /* 0x00000001ff009424 */ /* 0x000fc600078e00ff */
[----:B------:R-:W-:-:S10]  /*09f0*/  DADD R2, RZ, -R4 ;  /* 0x00000000ff027229 */ /* 0x000fd40000000804 */
[----:B------:R-:W-:Y:S02]  /*0a00*/  FSEL R2, R4, R2, !P0 ;  /* 0x0000000204027208 */ /* 0x000fe40004000000 */
[----:B------:R-:W-:-:S06]  /*0a10*/  FSEL R3, R5, R3, !P0 ;  /* 0x0000000305037208 */ /* 0x000fcc0004000000 */
[----:B------:R-:W-:-:S08]  /*0a20*/  DMUL R4, R2, R2 ;  /* 0x0000000202047228 */ /* 0x000fd00000000000 */
[----:B0-----:R-:W-:Y:S01]  /*0a30*/  DFMA R4, R8, R8, -R4 ;  /* 0x000000080804722b */ /* 0x001fe20000000804 */
[----:B------:R-:W-:Y:S10]  /*0a40*/  @!P1 BRA `(.L_x_9) ;  /* 0x0000000000689947 */ /* 0x000ff40003800000 */
[----:B------:R-:W-:Y:S01]  /*0a50*/  UMOV UR6, 0x6dc9c883 ;  /* 0x6dc9c88300067882 */ /* 0x000fe20000000000 */
[----:B------:R-:W-:Y:S01]  /*0a60*/  UMOV UR7, 0x3fe45f30 ;  /* 0x3fe45f3000077882 */ /* 0x000fe20000000000 */
[C---:B------:R-:W-:Y:S01]  /*0a70*/  DSETP.GE.AND P0, PT, |R22|.reuse, 2.14748364800000000000e+09, PT ;  /* 0x41e000001600742a */ /* 0x040fe20003f06200 */
[----:B------:R-:W-:Y:S01]  /*0a80*/  BSSY.RECONVERGENT B1, `(.L_x_10) ;  /* 0x0000015000017945 */ /* 0x000fe20003800200 */
        /* <DEDUP_REMOVED lines=14> */
[----:B------:R-:W-:Y:S01]  /*0b70*/  MOV R0, 0xba0 ;  /* 0x00000ba000007802 */ /* 0x000fe20000000f00 */
[----:B------:R-:W-:-:S07]  /*0b80*/  IMAD.MOV.U32 R9, RZ, RZ, R23 ;  /* 0x000000ffff097224 */ /* 0x000fce00078e0017 */
[----:B------:R-:W-:Y:S05]  /*0b90*/  CALL.REL.NOINC `($_Z42prs_update_emergent_incident_angles_kernelPdS_dddjjP24curandStatePhilox4_32_10$__internal_trig_reduction_slowpathd) ;  /* 0x0000001800847944 */ /* 0x000fea0003c00000 */
[----:B------:R-:W-:Y:S02]  /*0ba0*/  IMAD.MOV.U32 R0, RZ, RZ, R14 ;  /* 0x000000ffff007224 */ /* 0x000fe400078e000e */
[----:B------:R-:W-:Y:S02]  /*0bb0*/  IMAD.MOV.U32 R24, RZ, RZ, R16 ;  /* 0x000000ffff187224 */ /* 0x000fe400078e0010 */
[----:B------:R-:W-:-:S07]  /*0bc0*/  IMAD.MOV.U32 R25, RZ, RZ, R17 ;  /* 0x000000ffff197224 */ /* 0x000fce00078e0011 */
.L_x_11:
[----:B------:R-:W-:Y:S05]  /*0bd0*/  BSYNC.RECONVERGENT B1 ;  /* 0x0000000000017941 */ /* 0x000fea0003800200 */
.L_x_10:
[----:B------:R-:W-:-:S07]  /*0be0*/  VIADD R0, R0, 0x1 ;  /* 0x0000000100007836 */ /* 0x000fce0000000000 */
.L_x_9:
[----:B------:R-:W-:Y:S05]  /*0bf0*/  BSYNC.RECONVERGENT B0 ;  /* 0x0000000000007941 */ /* 0x000fea0003800200 */
.L_x_8:
[----:B------:R-:W0:Y:S01]  /*0c00*/  LDCU.64 UR6, c[0x4][0x48] ;  /* 0x01000900ff0677ac */ /* 0x000e220008000a00 */
[----:B------:R-:W-:-:S05]  /*0c10*/  IMAD.SHL.U32 R8, R0, 0x40, RZ ;  /* 0x0000004000087824 */ /* 0x000fca00078e00ff */
[----:B------:R-:W-:-:S04]  /*0c20*/  LOP3.LUT R8, R8, 0x40, RZ, 0xc0, !PT ;  /* 0x0000004008087812 */ /* 0x000fc800078ec0ff */
[----:B0-----:R-:W-:-:S05]  /*0c30*/  IADD3 R30, P0, PT, R8, UR6, RZ ;  /* 0x00000006081e7c10 */ /* 0x001fca000ff1e0ff */
[----:B------:R-:W-:-:S05]  /*0c40*/  IMAD.X R31, RZ, RZ, UR7, P0 ;  /* 0x00000007ff1f7e24 */ /* 0x000fca00080e06ff */
[----:B------:R-:W2:Y:S04]  /*0c50*/  LDG.E.128.CONSTANT R8, desc[UR4][R30.64] ;  /* 0x000000041e087981 */ /* 0x000ea8000c1e9d00 */
[----:B------:R-:W3:Y:S04]  /*0c60*/  LDG.E.128.CONSTANT R12, desc[UR4][R30.64+0x10] ;  /* 0x000010041e0c7981 */ /* 0x000ee8000c1e9d00 */
[----:B------:R-:W4:Y:S01]  /*0c70*/  LDG.E.128.CONSTANT R16, desc[UR4][R30.64+0x20] ;  /* 0x000020041e107981 */ /* 0x000f22000c1e9d00 */
[----:B------:R-:W-:Y:S01]  /*0c80*/  LOP3.LUT R26, R0, 0x1, RZ, 0xc0, !PT ;  /* 0x00000001001a7812 */ /* 0x000fe200078ec0ff */
[----:B------:R-:W-:Y:S01]  /*0c90*/  IMAD.MOV.U32 R27, RZ, RZ, 0x3da8ff83 ;  /* 0x3da8ff83ff1b7424 */ /* 0x000fe200078e00ff */
[----:B------:R-:W-:Y:S01]  /*0ca0*/  DMUL R28, R24, R24 ;  /* 0x00000018181c7228 */ /* 0x000fe20000000000 */
[----:B------:R-:W-:Y:S01]  /*0cb0*/  BSSY.RECONVERGENT B0, `(.L_x_12) ;  /* 0x000002e000007945 */ /* 0x000fe20003800200 */
[----:B------:R-:W-:Y:S01]  /*0cc0*/  ISETP.NE.U32.AND P0, PT, R26, 0x1, PT ;  /* 0x000000011a00780c */ /* 0x000fe20003f05070 */
[----:B------:R-:W-:Y:S01]  /*0cd0*/  IMAD.MOV.U32 R26, RZ, RZ, 0x20fd8164 ;  /* 0x20fd8164ff1a7424 */ /* 0x000fe200078e00ff */
[----:B------:R-:W-:-:S02]  /*0ce0*/  DSETP.NEU.AND P1, PT, |R22|, +INF , PT ;  /* 0x7ff000001600742a */ /* 0x000fc40003f2d200 */
[----:B------:R-:W-:Y:S02]  /*0cf0*/  FSEL R27, -R27, 0.11223486810922622681, !P0 ;  /* 0x3de5db651b1b7808 */ /* 0x000fe40004000100 */
[----:B------:R-:W-:-:S06]  /*0d00*/  FSEL R26, R26, -8.06006814911005101289e+34, !P0 ;  /* 0xf9785eba1a1a7808 */ /* 0x000fcc0004000000 */
[----:B--2---:R-:W-:-:S04]  /*0d10*/  DFMA R8, R28, R26, R8 ;  /* 0x0000001a1c08722b */ /* 0x004fc80000000008 */
[----:B------:R-:W-:-:S04]  /*0d20*/  @!P1 DMUL R26, RZ, R22 ;  /* 0x00000016ff1a9228 */ /* 0x000fc80000000000 */
[----:B------:R-:W-:-:S08]  /*0d30*/  DFMA R8, R28, R8, R10 ;  /* 0x000000081c08722b */ /* 0x000fd0000000000a */
[----:B---3--:R-:W-:-:S08]  /*0d40*/  DFMA R8, R28, R8, R12 ;  /* 0x000000081c08722b */ /* 0x008fd0000000000c */
[----:B------:R-:W-:-:S08]  /*0d50*/  DFMA R8, R28, R8, R14 ;  /* 0x000000081c08722b */ /* 0x000fd0000000000e */
[----:B----4-:R-:W-:-:S08]  /*0d60*/  DFMA R8, R28, R8, R16 ;  /* 0x000000081c08722b */ /* 0x010fd00000000010 */
[----:B------:R-:W-:-:S08]  /*0d70*/  DFMA R8, R28, R8, R18 ;  /* 0x000000081c08722b */ /* 0x000fd00000000012 */
[----:B------:R-:W-:Y:S02]  /*0d80*/  DFMA R24, R8, R24, R24 ;  /* 0x000000180818722b */ /* 0x000fe40000000018 */
[----:B------:R-:W-:-:S10]  /*0d90*/  DFMA R8, R28, R8, 1 ;  /* 0x3ff000001c08742b */ /* 0x000fd40000000008 */
[----:B------:R-:W-:Y:S02]  /*0da0*/  FSEL R10, R8, R24, !P0 ;  /* 0x00000018080a7208 */ /* 0x000fe40004000000 */
[----:B------:R-:W-:Y:S02]  /*0db0*/  FSEL R11, R9, R25, !P0 ;  /* 0x00000019090b7208 */ /* 0x000fe40004000000 */
[----:B------:R-:W-:Y:S01]  /*0dc0*/  LOP3.LUT P0, RZ, R0, 0x2, RZ, 0xc0, !PT ;  /* 0x0000000200ff7812 */ /* 0x000fe2000780c0ff */
[----:B------:R-:W-:-:S03]  /*0dd0*/  @!P1 IMAD.MOV.U32 R0, RZ, RZ, RZ ;  /* 0x000000ffff009224 */ /* 0x000fc600078e00ff */
[----:B------:R-:W-:-:S10]  /*0de0*/  DADD R8, RZ, -R10 ;  /* 0x00000000ff087229 */ /* 0x000fd4000000080a */
[----:B------:R-:W-:Y:S02]  /*0df0*/  FSEL R24, R10, R8, !P0 ;  /* 0x000000080a187208 */ /* 0x000fe40004000000 */
[----:B------:R-:W-:Y:S01]  /*0e00*/  FSEL R25, R11, R9, !P0 ;  /* 0x000000090b197208 */ /* 0x000fe20004000000 */
[----:B------:R-:W-:Y:S06]  /*0e10*/  @!P1 BRA `(.L_x_13) ;  /* 0x00000000005c9947 */ /* 0x000fec0003800000 */
        /* <DEDUP_REMOVED lines=23> */
.L_x_13:
[----:B------:R-:W-:Y:S05]  /*0f90*/  BSYNC.RECONVERGENT B0 ;  /* 0x0000000000007941 */ /* 0x000fea0003800200 */
.L_x_12:
        /* <DEDUP_REMOVED lines=14> */
[----:B------:R-:W-:-:S02]  /*1080*/  DSETP.MAX.AND P1, P2, RZ, R4, PT ;  /* 0x00000004ff00722a */ /* 0x000fc40003a2f000 */
[----:B------:R-:W-:Y:S02]  /*1090*/  FSEL R23, -R23, 0.11223486810922622681, !P0 ;  /* 0x3de5db6517177808 */ /* 0x000fe40004000100 */
[----:B------:R-:W-:-:S06]  /*10a0*/  FSEL R22, R22, -8.06006814911005101289e+34, !P0 ;  /* 0xf9785eba16167808 */ /* 0x000fcc0004000000 */
[----:B--2---:R-:W-:-:S08]  /*10b0*/  DFMA R8, R28, R22, R8 ;  /* 0x000000161c08722b */ /* 0x004fd00000000008 */
[----:B------:R-:W-:Y:S01]  /*10c0*/  DFMA R10, R28, R8, R10 ;  /* 0x000000081c0a722b */ /* 0x000fe2000000000a */
[----:B------:R-:W-:Y:S02]  /*10d0*/  IMAD.MOV.U32 R9, RZ, RZ, R4 ;  /* 0x000000ffff097224 */ /* 0x000fe400078e0004 */
[----:B------:R-:W-:Y:S02]  /*10e0*/  IMAD.MOV.U32 R4, RZ, RZ, RZ ;  /* 0x000000ffff047224 */ /* 0x000fe400078e00ff */
[----:B------:R-:W-:-:S03]  /*10f0*/  IMAD.MOV.U32 R8, RZ, RZ, RZ ;  /* 0x000000ffff087224 */ /* 0x000fc600078e00ff */
[----:B---3--:R-:W-:Y:S01]  /*1100*/  DFMA R10, R28, R10, R12 ;  /* 0x0000000a1c0a722b */ /* 0x008fe2000000000c */
[----:B------:R-:W-:Y:S02]  /*1110*/  SEL R4, R4, R9, P1 ;  /* 0x0000000904047207 */ /* 0x000fe40000800000 */
[----:B------:R-:W-:Y:S02]  /*1120*/  FSEL R9, R8, R5, P1 ;  /* 0x0000000508097208 */ /* 0x000fe40000800000 */
[----:B------:R-:W-:-:S03]  /*1130*/  @P2 LOP3.LUT R9, R5, 0x80000, RZ, 0xfc, !PT ;  /* 0x0008000005092812 */ /* 0x000fc600078efcff */
[----:B------:R-:W-:Y:S02]  /*1140*/  DFMA R10, R28, R10, R14 ;  /* 0x0000000a1c0a722b */ /* 0x000fe4000000000e */
[----:B------:R-:W-:-:S04]  /*1150*/  IMAD.MOV.U32 R5, RZ, RZ, R9 ;  /* 0x000000ffff057224 */ /* 0x000fc800078e0009 */
[----:B------:R-:W0:Y:S01]  /*1160*/  MUFU.RSQ64H R9, R5 ;  /* 0x0000000500097308 */ /* 0x000e220000001c00 */
[----:B------:R-:W-:Y:S01]  /*1170*/  VIADD R8, R5, 0xfcb00000 ;  /* 0xfcb0000005087836 */ /* 0x000fe20000000000 */
[----:B----4-:R-:W-:-:S08]  /*1180*/  DFMA R10, R28, R10, R16 ;  /* 0x0000000a1c0a722b */ /* 0x010fd00000000010 */
[----:B------:R-:W-:Y:S01]  /*1190*/  DFMA R18, R28, R10, R18 ;  /* 0x0000000a1c12722b */ /* 0x000fe20000000012 */
[----:B------:R-:W-:Y:S02]  /*11a0*/  IMAD.MOV.U32 R10, RZ, RZ, 0x0 ;  /* 0x00000000ff0a7424 */ /* 0x000fe400078e00ff */
[----:B------:R-:W-:Y:S01]  /*11b0*/  IMAD.MOV.U32 R11, RZ, RZ, 0x3fd80000 ;  /* 0x3fd80000ff0b7424 */ /* 0x000fe200078e00ff */
[----:B0-----:R-:W-:-:S04]  /*11c0*/  DMUL R12, R8, R8 ;  /* 0x00000008080c7228 */ /* 0x001fc80000000000 */
[----:B------:R-:W-:Y:S02]  /*11d0*/  DFMA R26, R18, R26, R26 ;  /* 0x0000001a121a722b */ /* 0x000fe4000000001a */
[----:B------:R-:W-:Y:S02]  /*11e0*/  DFMA R18, R28, R18, 1 ;  /* 0x3ff000001c12742b */ /* 0x000fe40000000012 */
[----:B------:R-:W-:-:S08]  /*11f0*/  DFMA R12, R4, -R12, 1 ;  /* 0x3ff00000040c742b */ /* 0x000fd0000000080c */
[----:B------:R-:W-:Y:S01]  /*1200*/  FSEL R22, R18, R26, !P0 ;  /* 0x0000001a12167208 */ /* 0x000fe20004000000 */
[----:B------:R-:W-:Y:S01]  /*1210*/  DFMA R10, R12, R10, 0.5 ;  /* 0x3fe000000c0a742b */ /* 0x000fe2000000000a */
[----:B------:R-:W-:Y:S01]  /*1220*/  FSEL R23, R19, R27, !P0 ;  /* 0x0000001b13177208 */ /* 0x000fe20004000000 */
[----:B------:R-:W-:Y:S01]  /*1230*/  DMUL R12, R8, R12 ;  /* 0x0000000c080c7228 */ /* 0x000fe20000000000 */
[----:B------:R-:W-:-:S04]  /*1240*/  LOP3.LUT P0, RZ, R0, 0x2, RZ, 0xc0, !PT ;  /* 0x0000000200ff7812 */ /* 0x000fc8000780c0ff */
[----:B------:R-:W-:-:S03]  /*1250*/  DADD R18, RZ, -R22 ;  /* 0x00000000ff127229 */ /* 0x000fc60000000816 */
[----:B------:R-:W-:-:S07]  /*1260*/  DFMA R10, R10, R12, R8 ;  /* 0x0000000c0a0a722b */ /* 0x000fce0000000008 */
[----:B------:R-:W-:Y:S01]  /*1270*/  FSEL R22, R22, R18, !P0 ;  /* 0x0000001216167208 */ /* 0x000fe20004000000 */
[----:B------:R-:W-:Y:S01]  /*1280*/  DMUL R12, R4, R10 ;  /* 0x0000000a040c7228 */ /* 0x000fe20000000000 */
[----:B------:R-:W-:Y:S01]  /*1290*/  FSEL R23, R23, R19, !P0 ;  /* 0x0000001317177208 */ /* 0x000fe20004000000 */
[----:B------:R-:W-:Y:S01]  /*12a0*/  VIADD R15, R11, 0xfff00000 ;  /* 0xfff000000b0f7836 */ /* 0x000fe20000000000 */
[----:B------:R-:W-:Y:S01]  /*12b0*/  ISETP.GE.U32.AND P0, PT, R8, 0x7ca00000, PT ;  /* 0x7ca000000800780c */ /* 0x000fe20003f06070 */
[----:B------:R-:W-:-:S03]  /*12c0*/  IMAD.MOV.U32 R14, RZ, RZ, R10 ;  /* 0x000000ffff0e7224 */ /* 0x000fc600078e000a */
[----:B------:R-:W-:Y:S02]  /*12d0*/  DMUL R6, R6, R22 ;  /* 0x0000001606067228 */ /* 0x000fe40000000000 */
[----:B------:R-:W-:-:S08]  /*12e0*/  DFMA R16, R12, -R12, R4 ;  /* 0x8000000c0c10722b */ /* 0x000fd00000000004 */
[----:B------:R-:W-:Y:S01]  /*12f0*/  DFMA R18, R16, R14, R12 ;  /* 0x0000000e1012722b */ /* 0x000fe2000000000c */
[----:B------:R-:W-:Y:S10]  /*1300*/  @!P0 BRA `(.L_x_15) ;  /* 0x0000000000088947 */ /* 0x000ff40003800000 */
[----:B------:R-:W-:-:S07]  /*1310*/  MOV R0, 0x1330 ;  /* 0x0000133000007802 */ /* 0x000fce0000000f00 */
[----:B------:R-:W-:Y:S05]  /*1320*/  CALL.REL.NOINC `($__internal_1_$__cuda_sm20_dsqrt_rn_f64_mediumpath_v1) ;  /* 0x0000000c00e47944 */ /* 0x000fea0003c00000 */
.L_x_15:
[----:B------:R-:W-:Y:S05]  /*1330*/  BSYNC.RECONVERGENT B0 ;  /* 0x0000000000007941 */ /* 0x000fea0003800200 */
.L_x_14:
[----:B------:R-:W-:Y:S01]  /*1340*/  DMUL R24, R2, R24 ;  /* 0x0000001802187228 */ /* 0x000fe20000000000 */
[----:B------:R-:W-:Y:S01]  /*1350*/  IMAD.MOV.U32 R4, RZ, RZ, 0x80000 ;  /* 0x00080000ff047424 */ /* 0x000fe200078e00ff */
[----:B------:R-:W-:Y:S06]  /*1360*/  BSSY.RECONVERGENT B0, `(.L_x_16) ;  /* 0x000007f000007945 */ /* 0x000fec0003800200 */
[----:B------:R-:W-:-:S08]  /*1370*/  DFMA R6, R6, R18, -R24 ;  /* 0x000000120606722b */ /* 0x000fd00000000818 */
[----:B------:R-:W-:Y:S02]  /*1380*/  DSETP.MAX.AND P0, P1, R6, -1, PT ;  /* 0xbff000000600742a */ /* 0x000fe4000390f000 */
[----:B------:R-:W-:-:S04]  /*1390*/  IMAD.MOV.U32 R0, RZ, RZ, R7 ;  /* 0x000000ffff007224 */ /* 0x000fc800078e0007 */
[----:B------:R-:W-:Y:S02]  /*13a0*/  SEL R2, R6, RZ, P0 ;  /* 0x000000ff06027207 */ /* 0x000fe40000000000 */
[----:B------:R-:W-:-:S06]  /*13b0*/  FSEL R3, R0, -1.875, P0 ;  /* 0xbff0000000037808 */ /* 0x000fcc0000000000 */
[----:B------:R-:W-:-:S05]  /*13c0*/  @P1 LOP3.LUT R3, R4, 0xbff00000, RZ, 0xfc, !PT ;  /* 0xbff0000004031812 */ /* 0x000fca00078efcff */
[----:B------:R-:W-:Y:S01]  /*13d0*/  IMAD.MOV.U32 R0, RZ, RZ, R3 ;  /* 0x000000ffff007224 */ /* 0x000fe200078e0003 */
[----:B------:R-:W-:-:S06]  /*13e0*/  DSETP.MIN.AND P0, P1, R2, 1, PT ;  /* 0x3ff000000200742a */ /* 0x000fcc0003900000 */
[----:B------:R-:W-:Y:S02]  /*13f0*/  FSEL R5, R0, 1.875, P0 ;  /* 0x3ff0000000057808 */ /* 0x000fe40000000000 */
[----:B------:R-:W-:-:S06]  /*1400*/  SEL R2, R2, RZ, P0 ;  /* 0x000000ff02027207 */ /* 0x000fcc0000000000 */
[----:B------:R-:W-:-:S05]  /*1410*/  @P1 LOP3.LUT R5, R4, 0x3ff00000, RZ, 0xfc, !PT ;  /* 0x3ff0000004051812 */ /* 0x000fca00078efcff */
[----:B------:R-:W-:-:S05]  /*1420*/  IMAD.MOV.U32 R3, RZ, RZ, R5 ;  /* 0x000000ffff037224 */ /* 0x000fca00078e0005 */
[----:B------:R-:W-:-:S13]  /*1430*/  FSETP.GEU.AND P0, PT, |R3|, 1.7687499523162841797, PT ;  /* 0x3fe266660300780b */ /* 0x000fda0003f0e200 */
[----:B------:R-:W-:Y:S05]  /*1440*/  @P0 BRA `(.L_x_17) ;  /* 0x0000000000a80947 */ /* 0x000fea0003800000 */
[----:B------:R-:W-:Y:S01]  /*1450*/  DMUL R4, R2, R2 ;  /* 0x0000000202047228 */ /* 0x000fe20000000000 */
[----:B------:R-:W-:Y:S01]  /*1460*/  IMAD.MOV.U32 R6, RZ, RZ, 0x180754af ;  /* 0x180754afff067424 */ /* 0x000fe200078e00ff */
[----:B------:R-:W-:Y:S01]  /*1470*/  UMOV UR6, 0xdc1895e9 ;  /* 0xdc1895e900067882 */ /* 0x000fe20000000000 */
[----:B------:R-:W-:Y:S01]  /*1480*/  IMAD.MOV.U32 R7, RZ, RZ, 0x3fb3823b ;  /* 0x3fb3823bff077424 */ /* 0x000fe200078e00ff */
[----:B------:R-:W-:-:S05]  /*1490*/  UMOV UR7, 0x3fb0066b ;  /* 0x3fb0066b00077882 */ /* 0x000fca0000000000 */
[----:B------:R-:W-:Y:S01]  /*14a0*/  DFMA R6, R4, UR6, -R6 ;  /* 0x0000000604067c2b */ /* 0x000fe20008000806 */
[----:B------:R-:W-:Y:S01]  /*14b0*/  UMOV UR6, 0xcc2f79ae ;  /* 0xcc2f79ae00067882 */ /* 0x000fe20000000000 */
[----:B------:R-:W-:-:S06]  /*14c0*/  UMOV UR7, 0x3fb11e52 ;  /* 0x3fb11e5200077882 */ /* 0x000fcc0000000000 */
[----:B------:R-:W-:Y:S01]  /*14d0*/  DFMA R6, R4, R6, UR6 ;  /* 0x0000000604067e2b */ /* 0x000fe20008000006 */
[----:B------:R-:W-:Y:S01]  /*14e0*/  UMOV UR6, 0x3526861b ;  /* 0x3526861b00067882 */ /* 0x000fe20000000000 */
[----:B------:R-:W-:-:S06]  /*14f0*/  UMOV UR7, 0x3f924eaf ;  /* 0x3f924eaf00077882 */ /* 0x000fcc0000000000 */
[----:B------:R-:W-:Y:S01]  /*1500*/  DFMA R6, R4, R6, -UR6 ;  /* 0x8000000604067e2b */ /* 0x000fe20008000006 */
[----:B------:R-:W-:Y:S01]  /*1510*/  UMOV UR6, 0xa31e6cb7 ;  /* 0xa31e6cb700067882 */ /* 0x000fe20000000000 */
[----:B------:R-:W-:-:S06]  /*1520*/  UMOV UR7, 0x3f91df02 ;  /* 0x3f91df0200077882 */ /* 0x000fcc0000000000 */
[----:B------:R-:W-:Y:S01]  /*1530*/  DFMA R6, R4, R6, UR6 ;  /* 0x0000000604067e2b */ /* 0x000fe20008000006 */
        /* <DEDUP_REMOVED lines=23> */
[----:B------:R-:W-:-:S08]  /*16b0*/  DFMA R6, R4, R6, UR6 ;  /* 0x0000000604067e2b */ /* 0x000fd00008000006 */
[----:B------:R-:W-:-:S08]  /*16c0*/  DMUL R6, R4, R6 ;  /* 0x0000000604067228 */ /* 0x000fd00000000000 */
[----:B------:R-:W-:Y:S01]  /*16d0*/  DFMA R2, R2, R6, R2 ;  /* 0x000000060202722b */ /* 0x000fe20000000002 */
[----:B------:R-:W-:Y:S10]  /*16e0*/  BRA `(.L_x_18) ;  /* 0x0000000400187947 */ /* 0x000ff40003800000 */
.L_x_17:
[----:B------:R-:W-:Y:S01]  /*16f0*/  IMAD.MOV.U32 R4, RZ, RZ, 0x0 ;  /* 0x00000000ff047424 */ /* 0x000fe200078e00ff */
[----:B------:R-:W-:Y:S01]  /*1700*/  UMOV UR6, 0xdc1895e9 ;  /* 0xdc1895e900067882 */ /* 0x000fe20000000000 */
[----:B------:R-:W-:Y:S01]  /*1710*/  IMAD.MOV.U32 R5, RZ, RZ, 0x3fe00000 ;  /* 0x3fe00000ff057424 */ /* 0x000fe200078e00ff */
[----:B------:R-:W-:Y:S01]  /*1720*/  UMOV UR7, 0x3fb0066b ;  /* 0x3fb0066b00077882 */ /* 0x000fe20000000000 */
[----:B------:R-:W-:Y:S01]  /*1730*/  IMAD.MOV.U32 R6, RZ, RZ, 0x180754af ;  /* 0x180754afff067424 */ /* 0x000fe200078e00ff */
[----:B------:R-:W-:Y:S01]  /*1740*/  UMOV UR8, 0x54442d18 ;  /* 0x54442d1800087882 */ /* 0x000fe20000000000 */
[----:B------:R-:W-:Y:S01]  /*1750*/  IMAD.MOV.U32 R7, RZ, RZ, 0x3fb3823b ;  /* 0x3fb3823bff077424 */ /* 0x000fe200078e00ff */
[----:B------:R-:W-:Y:S01]  /*1760*/  UMOV UR9, 0x3fe921fb ;  /* 0x3fe921fb00097882 */ /* 0x000fe20000000000 */
[----:B------:R-:W-:-:S08]  /*1770*/  DFMA R4, |R2|, -R4, 0.5 ;  /* 0x3fe000000204742b */ /* 0x000fd00000000a04 */
[C---:B------:R-:W-:Y:S01]  /*1780*/  DFMA R6, R4.reuse, UR6, -R6 ;  /* 0x0000000604067c2b */ /* 0x040fe20008000806 */
[----:B------:R-:W-:Y:S01]  /*1790*/  UMOV UR6, 0xcc2f79ae ;  /* 0xcc2f79ae00067882 */ /* 0x000fe20000000000 */
[----:B------:R-:W-:Y:S01]  /*17a0*/  UMOV UR7, 0x3fb11e52 ;  /* 0x3fb11e5200077882 */ /* 0x000fe20000000000 */
[----:B------:R-:W-:Y:S01]  /*17b0*/  ISETP.GE.AND P1, PT, R5, RZ, PT ;  /* 0x000000ff0500720c */ /* 0x000fe20003f26270 */
[----:B------:R-:W-:-:S04]  /*17c0*/  DSETP.NE.AND P0, PT, R4, RZ, PT ;  /* 0x000000ff0400722a */ /* 0x000fc80003f05000 */
[----:B------:R-:W-:Y:S01]  /*17d0*/  DFMA R6, R4, R6, UR6 ;  /* 0x0000000604067e2b */ /* 0x000fe20008000006 */
[----:B------:R-:W-:Y:S01]  /*17e0*/  UMOV UR6, 0x3526861b ;  /* 0x3526861b00067882 */ /* 0x000fe20000000000 */
[----:B------:R-:W-:-:S06]  /*17f0*/  UMOV UR7, 0x3f924eaf ;  /* 0x3f924eaf00077882 */ /* 0x000fcc0000000000 */
[----:B------:R-:W-:Y:S01]  /*1800*/  DFMA R8, R4, R6, -UR6 ;  /* 0x8000000604087e2b */ /* 0x000fe20008000006 */
[----:B------:R-:W-:Y:S01]  /*1810*/  UMOV UR6, 0xa31e6cb7 ;  /* 0xa31e6cb700067882 */ /* 0x000fe20000000000 */
[----:B------:R-:W0:Y:S01]  /*1820*/  MUFU.RSQ64H R7, R5 ;  /* 0x0000000500077308 */ /* 0x000e220000001c00 */
[----:B------:R-:W-:Y:S01]  /*1830*/  UMOV UR7, 0x3f91df02 ;  /* 0x3f91df0200077882 */ /* 0x000fe20000000000 */
[----:B------:R-:W-:-:S04]  /*1840*/  IMAD.MOV.U32 R6, RZ, RZ, RZ ;  /* 0x000000ffff067224 */ /* 0x000fc800078e00ff */
[----:B------:R-:W-:Y:S01]  /*1850*/  DFMA R8, R4, R8, UR6 ;  /* 0x0000000604087e2b */ /* 0x000fe20008000008 */
[----:B------:R-:W-:Y:S01]  /*1860*/  UMOV UR6, 0xb0eec6cc ;  /* 0xb0eec6cc00067882 */ /* 0x000fe20000000000 */
[----:B------:R-:W-:-:S06]  /*1870*/  UMOV UR7, 0x3f847d18 ;  /* 0x3f847d1800077882 */ /* 0x000fcc0000000000 */
[C---:B------:R-:W-:Y:S01]  /*1880*/  DFMA R8, R4.reuse, R8, UR6 ;  /* 0x0000000604087e2b */ /* 0x040fe20008000008 */
[----:B------:R-:W-:Y:S01]  /*1890*/  UMOV UR6, 0x61ba53b0 ;  /* 0x61ba53b000067882 */ /* 0x000fe20000000000 */
[----:B------:R-:W-:Y:S01]  /*18a0*/  UMOV UR7, 0x3f8d0af9 ;  /* 0x3f8d0af900077882 */ /* 0x000fe20000000000 */
[----:B0-----:R-:W-:-:S05]  /*18b0*/  DMUL R10, R4, R6 ;  /* 0x00000006040a7228 */ /* 0x001fca0000000000 */
[----:B------:R-:W-:Y:S01]  /*18c0*/  DFMA R14, R4, R8, UR6 ;  /* 0x00000006040e7e2b */ /* 0x000fe20008000008 */
[----:B------:R-:W-:Y:S01]  /*18d0*/  UMOV UR6, 0x34cf1c48 ;  /* 0x34cf1c4800067882 */ /* 0x000fe20000000000 */
[----:B------:R-:W-:Y:S01]  /*18e0*/  VIADD R9, R7, 0xfff00000 ;  /* 0xfff0000007097836 */ /* 0x000fe20000000000 */
[----:B------:R-:W-:Y:S01]  /*18f0*/  DFMA R12, R10, -R10, R4 ;  /* 0x8000000a0a0c722b */ /* 0x000fe20000000004 */
[----:B------:R-:W-:Y:S01]  /*1900*/  UMOV UR7, 0x3f91bf77 ;  /* 0x3f91bf7700077882 */ /* 0x000fe20000000000 */
[----:B------:R-:W-:-:S03]  /*1910*/  IMAD.MOV.U32 R8, RZ, RZ, RZ ;  /* 0x000000ffff087224 */ /* 0x000fc600078e00ff */
[----:B------:R-:W-:Y:S01]  /*1920*/  DFMA R14, R4, R14, UR6 ;  /* 0x00000006040e7e2b */ /* 0x000fe2000800000e */
[----:B------:R-:W-:Y:S01]  /*1930*/  UMOV UR6, 0x83144ef7 ;  /* 0x83144ef700067882 */ /* 0x000fe20000000000 */
[----:B------:R-:W-:Y:S01]  /*1940*/  UMOV UR7, 0x3f96e914 ;  /* 0x3f96e91400077882 */ /* 0x000fe20000000000 */
[----:B------:R-:W-:-:S05]  /*1950*/  DFMA R12, R8, R12, R10 ;  /* 0x0000000c080c722b */ /* 0x000fca000000000a */
[----:B------:R-:W-:Y:S01]  /*1960*/  DFMA R14, R4, R14, UR6 ;  /* 0x00000006040e7e2b */ /* 0x000fe2000800000e */
[----:B------:R-:W-:Y:S01]  /*1970*/  UMOV UR6, 0xa4f9f81 ;  /* 0x0a4f9f8100067882 */ /* 0x000fe20000000000 */
[----:B------:R-:W-:Y:S01]  /*1980*/  UMOV UR7, 0x3f9f1c6e ;  /* 0x3f9f1c6e00077882 */ /* 0x000fe20000000000 */
[-C--:B------:R-:W-:Y:S02]  /*1990*/  DFMA R6, R6, -R12.reuse, 1 ;  /* 0x3ff000000606742b */ /* 0x080fe4000000080c */
[----:B------:R-:W-:-:S03]  /*19a0*/  DFMA R10, R12, -R12, R4 ;  /* 0x8000000c0c0a722b */ /* 0x000fc60000000004 */
[----:B------:R-:W-:Y:S01]  /*19b0*/  DFMA R14, R4, R14, UR6 ;  /* 0x00000006040e7e2b */ /* 0x000fe2000800000e */
[----:B------:R-:W-:Y:S01]  /*19c0*/  UMOV UR6, 0xc27fa92b ;  /* 0xc27fa92b00067882 */ /* 0x000fe20000000000 */
[----:B------:R-:W-:Y:S01]  /*19d0*/  UMOV UR7, 0x3fa6db6d ;  /* 0x3fa6db6d00077882 */ /* 0x000fe20000000000 */
[----:B------:R-:W-:-:S05]  /*19e0*/  DFMA R6, R8, R6, R8 ;  /* 0x000000060806722b */ /* 0x000fca0000000008 */
[----:B------:R-:W-:Y:S01]  /*19f0*/  DFMA R14, R4, R14, UR6 ;  /* 0x00000006040e7e2b */ /* 0x000fe2000800000e */
[----:B------:R-:W-:Y:S01]  /*1a00*/  UMOV UR6, 0x3320f91b ;  /* 0x3320f91b00067882 */ /* 0x000fe20000000000 */
[----:B------:R-:W-:Y:S01]  /*1a10*/  UMOV UR7, 0x3fb33333 ;  /* 0x3fb3333300077882 */ /* 0x000fe20000000000 */
[----:B------:R-:W-:-:S05]  /*1a20*/  DFMA R6, R6, R10, R12 ;  /* 0x0000000a0606722b */ /* 0x000fca000000000c */
[----:B------:R-:W-:Y:S01]  /*1a30*/  DFMA R14, R4, R14, UR6 ;  /* 0x00000006040e7e2b */ /* 0x000fe2000800000e */
[----:B------:R-:W-:Y:S01]  /*1a40*/  UMOV UR6, 0x55555f4d ;  /* 0x55555f4d00067882 */ /* 0x000fe20000000000 */
[----:B------:R-:W-:-:S03]  /*1a50*/  UMOV UR7, 0x3fc55555 ;  /* 0x3fc5555500077882 */ /* 0x000fc60000000000 */
[----:B------:R-:W-:Y:S02]  /*1a60*/  FSEL R9, R6, RZ, P1 ;  /* 0x000000ff06097208 */ /* 0x000fe40000800000 */
[----:B------:R-:W-:Y:S01]  /*1a70*/  FSEL R7, R7, -QNAN , P1 ;  /* 0xfff8000007077808 */ /* 0x000fe20000800000 */
[----:B------:R-:W-:Y:S01]  /*1a80*/  DFMA R14, R4, R14, UR6 ;  /* 0x00000006040e7e2b */ /* 0x000fe2000800000e */
[----:B------:R-:W-:Y:S01]  /*1a90*/  FSEL R6, R9, R4, P0 ;  /* 0x0000000409067208 */ /* 0x000fe20000000000 */
[----:B------:R-:W-:Y:S01]  /*1aa0*/  UMOV UR6, 0x33145c07 ;  /* 0x33145c0700067882 */ /* 0x000fe20000000000 */
[----:B------:R-:W-:Y:S01]  /*1ab0*/  FSEL R7, R7, R5, P0 ;  /* 0x0000000507077208 */ /* 0x000fe20000000000 */
[----:B------:R-:W-:-:S04]  /*1ac0*/  UMOV UR7, 0x3c91a626 ;  /* 0x3c91a62600077882 */ /* 0x000fc80000000000 */
[----:B------:R-:W-:Y:S02]  /*1ad0*/  DMUL R14, R4, R14 ;  /* 0x0000000e040e7228 */ /* 0x000fe40000000000 */
[----:B------:R-:W-:-:S08]  /*1ae0*/  DMUL R6, R6, -2 ;  /* 0xc000000006067828 */ /* 0x000fd00000000000 */
[----:B------:R-:W-:Y:S02]  /*1af0*/  DADD R4, R6, UR8 ;  /* 0x0000000806047e29 */ /* 0x000fe40008000000 */
[----:B------:R-:W-:-:S08]  /*1b00*/  DFMA R14, R14, R6, UR6 ;  /* 0x000000060e0e7e2b */ /* 0x000fd00008000006 */
[----:B------:R-:W-:-:S08]  /*1b10*/  DADD R4, R14, R4 ;  /* 0x000000000e047229 */ /* 0x000fd00000000004 */
[----:B------:R-:W-:-:S10]  /*1b20*/  DADD R4, R4, UR8 ;  /* 0x0000000804047e29 */ /* 0x000fd40008000000 */
[----:B------:R-:W-:Y:S01]  /*1b30*/  LOP3.LUT R3, R5, 0x80000000, R3, 0xb8, !PT ;  /* 0x8000000005037812 */ /* 0x000fe200078eb803 */
[----:B------:R-:W-:-:S07]  /*1b40*/  IMAD.MOV.U32 R2, RZ, RZ, R4 ;  /* 0x000000ffff027224 */ /* 0x000fce00078e0004 */
.L_x_18:
[----:B------:R-:W-:Y:S05]  /*1b50*/  BSYNC.RECONVERGENT B0 ;  /* 0x0000000000007941 */ /* 0x000fea0003800200 */
.L_x_16:
[----:B------:R-:W0:Y:S01]  /*1b60*/  MUFU.RCP64H R5, 3.1415920257568359375 ;  /* 0x400921fb00057908 */ /* 0x000e220000001800 */
[----:B------:R-:W-:Y:S01]  /*1b70*/  IMAD.MOV.U32 R8, RZ, RZ, 0x54442d18 ;  /* 0x54442d18ff087424 */ /* 0x000fe200078e00ff */
[----:B------:R-:W-:Y:S01]  /*1b80*/  DMUL R10, R2, 180 ;  /* 0x40668000020a7828 */ /* 0x000fe20000000000 */
[----:B------:R-:W-:Y:S01]  /*1b90*/  IMAD.MOV.U32 R9, RZ, RZ, 0x400921fb ;  /* 0x400921fbff097424 */ /* 0x000fe200078e00ff */
[----:B------:R-:W-:Y:S01]  /*1ba0*/  BSSY.RECONVERGENT B0, `(.L_x_19) ;  /* 0x0000014000007945 */ /* 0x000fe20003800200 */
[----:B------:R-:W-:-:S07]  /*1bb0*/  IMAD.MOV.U32 R4, RZ, RZ, 0x1 ;  /* 0x00000001ff047424 */ /* 0x000fce00078e00ff */
[----:B------:R-:W-:Y:S01]  /*1bc0*/  FSETP.GEU.AND P1, PT, |R11|, 6.5827683646048100446e-37, PT ;  /* 0x036000000b00780b */ /* 0x000fe20003f2e200 */
[----:B0-----:R-:W-:-:S08]  /*1bd0*/  DFMA R6, R4, -R8, 1 ;  /* 0x3ff000000406742b */ /* 0x001fd00000000808 */
[----:B------:R-:W-:-:S08]  /*1be0*/  DFMA R6, R6, R6, R6 ;  /* 0x000000060606722b */ /* 0x000fd00000000006 */
[----:B------:R-:W-:-:S08]  /*1bf0*/  DFMA R6, R4, R6, R4 ;  /* 0x000000060406722b */ /* 0x000fd00000000004 */
[----:B------:R-:W-:-:S08]  /*1c00*/  DFMA R4, R6, -R8, 1 ;  /* 0x3ff000000604742b */ /* 0x000fd00000000808 */
[----:B------:R-:W-:-:S08]  /*1c10*/  DFMA R4, R6, R4, R6 ;  /* 0x000000040604722b */ /* 0x000fd00000000006 */
[----:B------:R-:W-:-:S08]  /*1c20*/  DMUL R2, R10, R4 ;  /* 0x000000040a027228 */ /* 0x000fd00000000000 */
[----:B------:R-:W-:-:S08]  /*1c30*/  DFMA R6, R2, -R8, R10 ;  /* 0x800000080206722b */ /* 0x000fd0000000000a */
[----:B------:R-:W-:-:S10]  /*1c40*/  DFMA R2, R4, R6, R2 ;  /* 0x000000060402722b */ /* 0x000fd40000000002 */
[----:B------:R-:W-:-:S05]  /*1c50*/  FFMA R0, RZ, 2.1426990032196044922, R3 ;  /* 0x400921fbff007823 */ /* 0x000fca0000000003 */
[----:B------:R-:W-:-:S13]  /*1c60*/  FSETP.GT.AND P0, PT, |R0|, 1.469367938527859385e-39, PT ;  /* 0x001000000000780b */ /* 0x000fda0003f04200 */
[----:B------:R-:W-:Y:S05]  /*1c70*/  @P0 BRA P1, `(.L_x_20) ;  /* 0x0000000000180947 */ /* 0x000fea0000800000 */
[----:B------:R-:W-:Y:S01]  /*1c80*/  IMAD.MOV.U32 R4, RZ, RZ, 0x54442d18 ;  /* 0x54442d18ff047424 */ /* 0x000fe200078e00ff */
[----:B------:R-:W-:Y:S01]  /*1c90*/  MOV R0, 0x1cc0 ;  /* 0x00001cc000007802 */ /* 0x000fe20000000f00 */
[----:B------:R-:W-:-:S07]  /*1ca0*/  IMAD.MOV.U32 R5, RZ, RZ, 0x400921fb ;  /* 0x400921fbff057424 */ /* 0x000fce00078e00ff */
[----:B------:R-:W-:Y:S05]  /*1cb0*/  CALL.REL.NOINC `($__internal_0_$__cuda_sm20_div_rn_f64_full) ;  /* 0x0000000000147944 */ /* 0x000fea0003c00000 */
[----:B------:R-:W-:Y:S02]  /*1cc0*/  IMAD.MOV.U32 R2, RZ, RZ, R16 ;  /* 0x000000ffff027224 */ /* 0x000fe400078e0010 */
[----:B------:R-:W-:-:S07]  /*1cd0*/  IMAD.MOV.U32 R3, RZ, RZ, R17 ;  /* 0x000000ffff037224 */ /* 0x000fce00078e0011 */
.L_x_20:
[----:B------:R-:W-:Y:S05]  /*1ce0*/  BSYNC.RECONVERGENT B0 ;  /* 0x0000000000007941 */ /* 0x000fea0003800200 */
.L_x_19:
[----:B------:R-:W-:Y:S01]  /*1cf0*/  STG.E.64 desc[UR4][R20.64], R2 ;  /* 0x0000000214007986 */ /* 0x000fe2000c101b04 */
[----:B------:R-:W-:Y:S05]  /*1d00*/  EXIT ;  /* 0x000000000000794d */ /* 0x000fea0003800000 */
        .weak           $__internal_0_$__cuda_sm20_div_rn_f64_full
        .type           $__internal_0_$__cuda_sm20_div_rn_f64_full,@function
        .size           $__internal_0_$__cuda_sm20_div_rn_f64_full,($__internal_1_$__cuda_sm20_dsqrt_rn_f64_mediumpath_v1 - $__internal_0_$__cuda_sm20_div_rn_f64_full)
$__internal_0_$__cuda_sm20_div_rn_f64_full:
[C---:B------:R-:W-:Y:S01]  /*1d10*/  FSETP.GEU.AND P0, PT, |R5|.reuse, 1.469367938527859385e-39, PT ;  /* 0x001000000500780b */ /* 0x040fe20003f0e200 */
[----:B------:R-:W-:Y:S01]  /*1d20*/  IMAD.MOV.U32 R14, RZ, RZ, 0x1 ;  /* 0x00000001ff0e7424 */ /* 0x000fe200078e00ff */
[----:B------:R-:W-:Y:S01]  /*1d30*/  LOP3.LUT R2, R5, 0x800fffff, RZ, 0xc0, !PT ;  /* 0x800fffff05027812 */ /* 0x000fe200078ec0ff */
[----:B------:R-:W-:Y:S01]  /*1d40*/  IMAD.MOV.U32 R19, RZ, RZ, 0x1ca00000 ;  /* 0x1ca00000ff137424 */ /* 0x000fe200078e00ff */
[C---:B------:R-:W-:Y:S01]  /*1d50*/  FSETP.GEU.AND P2, PT, |R11|.reuse, 1.469367938527859385e-39, PT ;  /* 0x001000000b00780b */ /* 0x040fe20003f4e200 */
[----:B------:R-:W-:Y:S01]  /*1d60*/  BSSY.RECONVERGENT B1, `(.L_x_21) ;  /* 0x0000052000017945 */ /* 0x000fe20003800200 */
[----:B------:R-:W-:Y:S01]  /*1d70*/  LOP3.LUT R3, R2, 0x3ff00000, RZ, 0xfc, !PT ;  /* 0x3ff0000002037812 */ /* 0x000fe200078efcff */
[----:B------:R-:W-:Y:S01]  /*1d80*/  IMAD.MOV.U32 R2, RZ, RZ, R4 ;  /* 0x000000ffff027224 */ /* 0x000fe200078e0004 */
[----:B------:R-:W-:Y:S02]  /*1d90*/  LOP3.LUT R18, R11, 0x7ff00000, RZ, 0xc0, !PT ;  /* 0x7ff000000b127812 */ /* 0x000fe400078ec0ff */
[----:B------:R-:W-:-:S03]  /*1da0*/  LOP3.LUT R23, R5, 0x7ff00000, RZ, 0xc0, !PT ;  /* 0x7ff0000005177812 */ /* 0x000fc600078ec0ff */
[----:B------:R-:W-:Y:S01]  /*1db0*/  @!P0 DMUL R2, R4, 8.98846567431157953865e+307 ;  /* 0x7fe0000004028828 */ /* 0x000fe20000000000 */
[C---:B------:R-:W-:Y:S01]  /*1dc0*/  ISETP.GE.U32.AND P1, PT, R18.reuse, R23, PT ;  /* 0x000000171200720c */ /* 0x040fe20003f26070 */
[----:B------:R-:W-:Y:S02]  /*1dd0*/  IMAD.MOV.U32 R22, RZ, RZ, R18 ;  /* 0x000000ffff167224 */ /* 0x000fe400078e0012 */
[----:B------:R-:W-:Y:S02]  /*1de0*/  @!P2 LOP3.LUT R17, R5, 0x7ff00000, RZ, 0xc0, !PT ;  /* 0x7ff000000511a812 */ /* 0x000fe400078ec0ff */
[----:B------:R-:W0:Y:S02]  /*1df0*/  MUFU.RCP64H R15, R3 ;  /* 0x00000003000f7308 */ /* 0x000e240000001800 */
[----:B------:R-:W-:Y:S02]  /*1e00*/  @!P2 ISETP.GE.U32.AND P3, PT, R18, R17, PT ;  /* 0x000000111200a20c */ /* 0x000fe40003f66070 */
[----:B------:R-:W-:-:S02]  /*1e10*/  @!P0 LOP3.LUT R23, R3, 0x7ff00000, RZ, 0xc0, !PT ;  /* 0x7ff0000003178812 */ /* 0x000fc400078ec0ff */
[----:B------:R-:W-:-:S04]  /*1e20*/  @!P2 SEL R17, R19, 0x63400000, !P3 ;  /* 0x634000001311a807 */ /* 0x000fc80005800000 */
[----:B------:R-:W-:-:S04]  /*1e30*/  @!P2 LOP3.LUT R24, R17, 0x80000000, R11, 0xf8, !PT ;  /* 0x800000001118a812 */ /* 0x000fc800078ef80b */
[----:B------:R-:W-:Y:S01]  /*1e40*/  @!P2 LOP3.LUT R25, R24, 0x100000, RZ, 0xfc, !PT ;  /* 0x001000001819a812 */ /* 0x000fe200078efcff */
[----:B------:R-:W-:Y:S01]  /*1e50*/  @!P2 IMAD.MOV.U32 R24, RZ, RZ, RZ ;  /* 0x000000ffff18a224 */ /* 0x000fe200078e00ff */
[----:B0-----:R-:W-:-:S08]  /*1e60*/  DFMA R12, R14, -R2, 1 ;  /* 0x3ff000000e0c742b */ /* 0x001fd00000000802 */
[----:B------:R-:W-:-:S08]  /*1e70*/  DFMA R12, R12, R12, R12 ;  /* 0x0000000c0c0c722b */ /* 0x000fd0000000000c */
[----:B------:R-:W-:Y:S01]  /*1e80*/  DFMA R14, R14, R12, R14 ;  /* 0x0000000c0e0e722b */ /* 0x000fe2000000000e */
[----:B------:R-:W-:Y:S01]  /*1e90*/  SEL R13, R19, 0x63400000, !P1 ;  /* 0x63400000130d7807 */ /* 0x000fe20004800000 */
[----:B------:R-:W-:-:S03]  /*1ea0*/  IMAD.MOV.U32 R12, RZ, RZ, R10 ;  /* 0x000000ffff0c7224 */ /* 0x000fc600078e000a */
[----:B------:R-:W-:-:S03]  /*1eb0*/  LOP3.LUT R13, R13, 0x800fffff, R11, 0xf8, !PT ;  /* 0x800fffff0d0d7812 */ /* 0x000fc600078ef80b */
[----:B------:R-:W-:-:S03]  /*1ec0*/  DFMA R16, R14, -R2, 1 ;  /* 0x3ff000000e10742b */ /* 0x000fc60000000802 */
[----:B------:R-:W-:-:S05]  /*1ed0*/  @!P2 DFMA R12, R12, 2, -R24 ;  /* 0x400000000c0ca82b */ /* 0x000fca0000000818 */
[----:B------:R-:W-:-:S05]  /*1ee0*/  DFMA R14, R14, R16, R14 ;  /* 0x000000100e0e722b */ /* 0x000fca000000000e */
[----:B------:R-:W-:-:S03]  /*1ef0*/  @!P2 LOP3.LUT R22, R13, 0x7ff00000, RZ, 0xc0, !PT ;  /* 0x7ff000000d16a812 */ /* 0x000fc600078ec0ff */
[----:B------:R-:W-:Y:S02]  /*1f00*/  DMUL R16, R14, R12 ;  /* 0x0000000c0e107228 */ /* 0x000fe40000000000 */
[----:B------:R-:W-:-:S05]  /*1f10*/  VIADD R26, R22, 0xffffffff ;  /* 0xffffffff161a7836 */ /* 0x000fca0000000000 */
[----:B------:R-:W-:Y:S01]  /*1f20*/  ISETP.GT.U32.AND P0, PT, R26, 0x7feffffe, PT ;  /* 0x7feffffe1a00780c */ /* 0x000fe20003f04070 */
[----:B------:R-:W-:Y:S01]  /*1f30*/  VIADD R26, R23, 0xffffffff ;  /* 0xffffffff171a7836 */ /* 0x000fe20000000000 */
[----:B------:R-:W-:-:S04]  /*1f40*/  DFMA R24, R16, -R2, R12 ;  /* 0x800000021018722b */ /* 0x000fc8000000000c */
[----:B------:R-:W-:-:S04]  /*1f50*/  ISETP.GT.U32.OR P0, PT, R26, 0x7feffffe, P0 ;  /* 0x7feffffe1a00780c */ /* 0x000fc80000704470 */
[----:B------:R-:W-:-:S09]  /*1f60*/  DFMA R14, R14, R24, R16 ;  /* 0x000000180e0e722b */ /* 0x000fd20000000010 */
[----:B------:R-:W-:Y:S05]  /*1f70*/  @P0 BRA `(.L_x_22) ;  /* 0x00000000006c0947 */ /* 0x000fea0003800000 */
[----:B------:R-:W-:-:S04]  /*1f80*/  LOP3.LUT R11, R5, 0x7ff00000, RZ, 0xc0, !PT ;  /* 0x7ff00000050b7812 */ /* 0x000fc800078ec0ff */
[CC--:B------:R-:W-:Y:S02]  /*1f90*/  VIADDMNMX R10, R18.reuse, -R11.reuse, 0xb9600000, !PT ;  /* 0xb9600000120a7446 */ /* 0x0c0fe4000780090b */
[----:B------:R-:W-:Y:S01]  /*1fa0*/  ISETP.GE.U32.AND P0, PT, R18, R11, PT ;  /* 0x0000000b1200720c */ /* 0x000fe20003f06070 */
[----:B------:R-:W-:Y:S01]  /*1fb0*/  IMAD.MOV.U32 R18, RZ, RZ, RZ ;  /* 0x000000ffff127224 */ /* 0x000fe200078e00ff */
[----:B------:R-:W-:Y:S02]  /*1fc0*/  VIMNMX R10, PT, PT, R10, 0x46a00000, PT ;  /* 0x46a000000a0a7848 */ /* 0x000fe40003fe0100 */
[----:B------:R-:W-:-:S05]  /*1fd0*/  SEL R19, R19, 0x63400000, !P0 ;  /* 0x6340000013137807 */ /* 0x000fca0004000000 */
[----:B------:R-:W-:-:S04]  /*1fe0*/  IMAD.IADD R10, R10, 0x1, -R19 ;  /* 0x000000010a0a7824 */ /* 0x000fc800078e0a13 */
[----:B------:R-:W-:-:S06]  /*1ff0*/  VIADD R19, R10, 0x7fe00000 ;  /* 0x7fe000000a137836 */ /* 0x000fcc0000000000 */
[----:B------:R-:W-:-:S10]  /*2000*/  DMUL R16, R14, R18 ;  /* 0x000000120e107228 */ /* 0x000fd40000000000 */
[----:B------:R-:W-:-:S13]  /*2010*/  FSETP.GTU.AND P0, PT, |R17|, 1.469367938527859385e-39, PT ;  /* 0x001000001100780b */ /* 0x000fda0003f0c200 */
[----:B------:R-:W-:Y:S05]  /*2020*/  @P0 BRA `(.L_x_23) ;  /* 0x0000000000940947 */ /* 0x000fea0003800000 */
[----:B------:R-:W-:Y:S01]  /*2030*/  DFMA R2, R14, -R2, R12 ;  /* 0x800000020e02722b */ /* 0x000fe2000000000c */
[----:B------:R-:W-:-:S09]  /*2040*/  IMAD.MOV.U32 R18, RZ, RZ, RZ ;  /* 0x000000ffff127224 */ /* 0x000fd200078e00ff */
[C---:B------:R-:W-:Y:S02]  /*2050*/  FSETP.NEU.AND P0, PT, R3.reuse, RZ, PT ;  /* 0x000000ff0300720b */ /* 0x040fe40003f0d000 */
[----:B------:R-:W-:-:S04]  /*2060*/  LOP3.LUT R5, R3, 0x80000000, R5, 0x48, !PT ;  /* 0x8000000003057812 */ /* 0x000fc800078e4805 */
[----:B------:R-:W-:-:S07]  /*2070*/  LOP3.LUT R19, R5, R19, RZ, 0xfc, !PT ;  /* 0x0000001305137212 */ /* 0x000fce00078efcff */
[----:B------:R-:W-:Y:S05]  /*2080*/  @!P0 BRA `(.L_x_23) ;  /* 0x00000000007c8947 */ /* 0x000fea0003800000 */
[----:B------:R-:W-:Y:S02]  /*2090*/  IMAD.MOV R3, RZ, RZ, -R10 ;  /* 0x000000ffff037224 */ /* 0x000fe400078e0a0a */
[----:B------:R-:W-:-:S06]  /*20a0*/  IMAD.MOV.U32 R2, RZ, RZ, RZ ;  /* 0x000000ffff027224 */ /* 0x000fcc00078e00ff */
[----:B------:R-:W-:Y:S02]  /*20b0*/  DFMA R2, R16, -R2, R14 ;  /* 0x800000021002722b */ /* 0x000fe4000000000e */
[----:B------:R-:W-:-:S04]  /*20c0*/  DMUL.RP R14, R14, R18 ;  /* 0x000000120e0e7228 */ /* 0x000fc80000008000 */
[----:B------:R-:W-:-:S04]  /*20d0*/  IADD3 R2, PT, PT, -R10, -0x43300000, RZ ;  /* 0xbcd000000a027810 */ /* 0x000fc80007ffe1ff */
[----:B------:R-:W-:Y:S02]  /*20e0*/  FSETP.NEU.AND P0, PT, |R3|, R2, PT ;  /* 0x000000020300720b */ /* 0x000fe40003f0d200 */
[----:B------:R-:W-:Y:S02]  /*20f0*/  LOP3.LUT R5, R15, R5, RZ, 0x3c, !PT ;  /* 0x000000050f057212 */ /* 0x000fe400078e3cff */
[----:B------:R-:W-:Y:S02]  /*2100*/  FSEL R16, R14, R16, !P0 ;  /* 0x000000100e107208 */ /* 0x000fe40004000000 */
[----:B------:R-:W-:Y:S01]  /*2110*/  FSEL R17, R5, R17, !P0 ;  /* 0x0000001105117208 */ /* 0x000fe20004000000 */
[----:B------:R-:W-:Y:S06]  /*2120*/  BRA `(.L_x_23) ;  /* 0x0000000000547947 */ /* 0x000fec0003800000 */
.L_x_22:
[----:B------:R-:W-:-:S14]  /*2130*/  DSETP.NAN.AND P0, PT, R10, R10, PT ;  /* 0x0000000a0a00722a */ /* 0x000fdc0003f08000 */
[----:B------:R-:W-:Y:S05]  /*2140*/  @P0 BRA `(.L_x_24) ;  /* 0x0000000000440947 */ /* 0x000fea0003800000 */
[----:B------:R-:W-:-:S14]  /*2150*/  DSETP.NAN.AND P0, PT, R4, R4, PT ;  /* 0x000000040400722a */ /* 0x000fdc0003f08000 */
[----:B------:R-:W-:Y:S05]  /*2160*/  @P0 BRA `(.L_x_25) ;  /* 0x0000000000300947 */ /* 0x000fea0003800000 */
[----:B------:R-:W-:Y:S01]  /*2170*/  ISETP.NE.AND P0, PT, R22, R23, PT ;  /* 0x000000171600720c */ /* 0x000fe20003f05270 */
[----:B------:R-:W-:Y:S02]  /*2180*/  IMAD.MOV.U32 R16, RZ, RZ, 0x0 ;  /* 0x00000000ff107424 */ /* 0x000fe400078e00ff */
[----:B------:R-:W-:-:S10]  /*2190*/  IMAD.MOV.U32 R17, RZ, RZ, -0x80000 ;  /* 0xfff80000ff117424 */ /* 0x000fd400078e00ff */
[----:B------:R-:W-:Y:S05]  /*21a0*/  @!P0 BRA `(.L_x_23) ;  /* 0x0000000000348947 */ /* 0x000fea0003800000 */
[----:B------:R-:W-:Y:S02]  /*21b0*/  ISETP.NE.AND P0, PT, R22, 0x7ff00000, PT ;  /* 0x7ff000001600780c */ /* 0x000fe40003f05270 */
[----:B------:R-:W-:Y:S02]  /*21c0*/  LOP3.LUT R17, R11, 0x80000000, R5, 0x48, !PT ;  /* 0x800000000b117812 */ /* 0x000fe400078e4805 */
[----:B------:R-:W-:-:S13]  /*21d0*/  ISETP.EQ.OR P0, PT, R23, RZ, !P0 ;  /* 0x000000ff1700720c */ /* 0x000fda0004702670 */
[----:B------:R-:W-:Y:S01]  /*21e0*/  @P0 LOP3.LUT R2, R17, 0x7ff00000, RZ, 0xfc, !PT ;  /* 0x7ff0000011020812 */ /* 0x000fe200078efcff */
[----:B------:R-:W-:Y:S02]  /*21f0*/  @!P0 IMAD.MOV.U32 R16, RZ, RZ, RZ ;  /* 0x000000ffff108224 */ /* 0x000fe400078e00ff */
[----:B------:R-:W-:Y:S02]  /*2200*/  @P0 IMAD.MOV.U32 R16, RZ, RZ, RZ ;  /* 0x000000ffff100224 */ /* 0x000fe400078e00ff */
[----:B------:R-:W-:Y:S01]  /*2210*/  @P0 IMAD.MOV.U32 R17, RZ, RZ, R2 ;  /* 0x000000ffff110224 */ /* 0x000fe200078e0002 */
[----:B------:R-:W-:Y:S06]  /*2220*/  BRA `(.L_x_23) ;  /* 0x0000000000147947 */ /* 0x000fec0003800000 */
.L_x_25:
[----:B------:R-:W-:Y:S01]  /*2230*/  LOP3.LUT R17, R5, 0x80000, RZ, 0xfc, !PT ;  /* 0x0008000005117812 */ /* 0x000fe200078efcff */
[----:B------:R-:W-:Y:S01]  /*2240*/  IMAD.MOV.U32 R16, RZ, RZ, R4 ;  /* 0x000000ffff107224 */ /* 0x000fe200078e0004 */
[----:B------:R-:W-:Y:S06]  /*2250*/  BRA `(.L_x_23) ;  /* 0x0000000000087947 */ /* 0x000fec0003800000 */
.L_x_24:
[----:B------:R-:W-:Y:S01]  /*2260*/  LOP3.LUT R17, R11, 0x80000, RZ, 0xfc, !PT ;  /* 0x000800000b117812 */ /* 0x000fe200078efcff */
[----:B------:R-:W-:-:S07]  /*2270*/  IMAD.MOV.U32 R16, RZ, RZ, R10 ;  /* 0x000000ffff107224 */ /* 0x000fce00078e000a */
.L_x_23:
[----:B------:R-:W-:Y:S05]  /*2280*/  BSYNC.RECONVERGENT B1 ;  /* 0x0000000000017941 */ /* 0x000fea0003800200 */
.L_x_21:
[----:B------:R-:W-:Y:S02]  /*2290*/  IMAD.MOV.U32 R2, RZ, RZ, R0 ;  /* 0x000000ffff027224 */ /* 0x000fe400078e0000 */
[----:B------:R-:W-:-:S04]  /*22a0*/  IMAD.MOV.U32 R3, RZ, RZ, 0x0 ;  /* 0x00000000ff037424 */ /* 0x000fc800078e00ff */
[----:B------:R-:W-:Y:S05]  /*22b0*/  RET.REL.NODEC R2 `(_Z42prs_update_emergent_incident_angles_kernelPdS_dddjjP24curandStatePhilox4_32_10) ;  /* 0xffffffdc02507950 */ /* 0x000fea0003c3ffff */
        .weak           $__internal_1_$__cuda_sm20_dsqrt_rn_f64_mediumpath_v1
        .type           $__internal_1_$__cuda_sm20_dsqrt_rn_f64_mediumpath_v1,@function
        .size           $__internal_1_$__cuda_sm20_dsqrt_rn_f64_mediumpath_v1,($_Z42prs_update_emergent_incident_angles_kernelPdS_dddjjP24curandStatePhilox4_32_10$__internal_trig_reduction_slowpathd - $__internal_1_$__cuda_sm20_dsqrt_rn_f64_mediumpath_v1)
$__internal_1_$__cuda_sm20_dsqrt_rn_f64_mediumpath_v1:
[----:B------:R-:W-:Y:S01]  /*22c0*/  ISETP.GE.U32.AND P0, PT, R8, -0x3400000, PT ;  /* 0xfcc000000800780c */ /* 0x000fe20003f06070 */
[----:B------:R-:W-:Y:S01]  /*22d0*/  BSSY.RECONVERGENT B1, `(.L_x_26) ;  /* 0x0000028000017945 */ /* 0x000fe20003800200 */
[----:B------:R-:W-:Y:S02]  /*22e0*/  IMAD.MOV.U32 R8, RZ, RZ, R4 ;  /* 0x000000ffff087224 */ /* 0x000fe400078e0004 */
[----:B------:R-:W-:Y:S02]  /*22f0*/  IMAD.MOV.U32 R9, RZ, RZ, R5 ;  /* 0x000000ffff097224 */ /* 0x000fe400078e0005 */
[----:B------:R-:W-:Y:S02]  /*2300*/  IMAD.MOV.U32 R11, RZ, RZ, R15 ;  /* 0x000000ffff0b7224 */ /* 0x000fe400078e000f */
[----:B------:R-:W-:Y:S02]  /*2310*/  IMAD.MOV.U32 R4, RZ, RZ, R16 ;  /* 0x000000ffff047224 */ /* 0x000fe400078e0010 */
[----:B------:R-:W-:-:S03]  /*2320*/  IMAD.MOV.U32 R5, RZ, RZ, R17 ;  /* 0x000000ffff057224 */ /* 0x000fc600078e0011 */
[----:B------:R-:W-:Y:S05]  /*2330*/  @!P0 BRA `(.L_x_27) ;  /* 0x0000000000208947 */ /* 0x000fea0003800000 */
[----:B------:R-:W-:-:S10]  /*2340*/  DFMA.RM R4, R4, R10, R12 ;  /* 0x0000000a0404722b */ /* 0x000fd4000000400c */
[----:B------:R-:W-:-:S05]  /*2350*/  IADD3 R10, P0, PT, R4, 0x1, RZ ;  /* 0x00000001040a7810 */ /* 0x000fca0007f1e0ff */
[----:B------:R-:W-:-:S06]  /*2360*/  IMAD.X R11, RZ, RZ, R5, P0 ;  /* 0x000000ffff0b7224 */ /* 0x000fcc00000e0605 */
[----:B------:R-:W-:-:S08]  /*2370*/  DFMA.RP R8, -R4, R10, R8 ;  /* 0x0000000a0408722b */ /* 0x000fd00000008108 */
[----:B------:R-:W-:-:S06]  /*2380*/  DSETP.GT.AND P0, PT, R8, RZ, PT ;  /* 0x000000ff0800722a */ /* 0x000fcc0003f04000 */
[----:B------:R-:W-:Y:S02]  /*2390*/  FSEL R4, R10, R4, P0 ;  /* 0x000000040a047208 */ /* 0x000fe40000000000 */
[----:B------:R-:W-:Y:S01]  /*23a0*/  FSEL R5, R11, R5, P0 ;  /* 0x000000050b057208 */ /* 0x000fe20000000000 */
[----:B------:R-:W-:Y:S06]  /*23b0*/  BRA `(.L_x_28) ;  /* 0x0000000000647947 */ /* 0x000fec0003800000 */
.L_x_27:
[----:B------:R-:W-:-:S14]  /*23c0*/  DSETP.NE.AND P0, PT, R8, RZ, PT ;  /* 0x000000ff0800722a */ /* 0x000fdc0003f05000 */
[----:B------:R-:W-:Y:S05]  /*23d0*/  @!P0 BRA `(.L_x_29) ;  /* 0x0000000000588947 */ /* 0x000fea0003800000 */
[----:B------:R-:W-:-:S13]  /*23e0*/  ISETP.GE.AND P0, PT, R9, RZ, PT ;  /* 0x000000ff0900720c */ /* 0x000fda0003f06270 */
[----:B------:R-:W-:Y:S02]  /*23f0*/  @!P0 IMAD.MOV.U32 R4, RZ, RZ, 0x0 ;  /* 0x00000000ff048424 */ /* 0x000fe400078e00ff */
[----:B------:R-:W-:Y:S01]  /*2400*/  @!P0 IMAD.MOV.U32 R5, RZ, RZ, -0x80000 ;  /* 0xfff80000ff058424 */ /* 0x000fe200078e00ff */
[----:B------:R-:W-:Y:S06]  /*2410*/  @!P0 BRA `(.L_x_28) ;  /* 0x00000000004c8947 */ /* 0x000fec0003800000 */
[----:B------:R-:W-:-:S13]  /*2420*/  ISETP.GT.AND P0, PT, R9, 0x7fefffff, PT ;  /* 0x7fefffff0900780c */ /* 0x000fda0003f04270 */
[----:B------:R-:W-:Y:S05]  /*2430*/  @P0 BRA `(.L_x_29) ;  /* 0x0000000000400947 */ /* 0x000fea0003800000 */
[----:B------:R-:W-:Y:S01]  /*2440*/  DMUL R4, R8, 8.11296384146066816958e+31 ;  /* 0x4690000008047828 */ /* 0x000fe20000000000 */
[----:B------:R-:W-:Y:S02]  /*2450*/  IMAD.MOV.U32 R12, RZ, RZ, 0x0 ;  /* 0x00000000ff0c7424 */ /* 0x000fe400078e00ff */
[----:B------:R-:W-:Y:S02]  /*2460*/  IMAD.MOV.U32 R8, RZ, RZ, RZ ;  /* 0x000000ffff087224 */ /* 0x000fe400078e00ff */
[----:B------:R-:W-:Y:S01]  /*2470*/  IMAD.MOV.U32 R13, RZ, RZ, 0x3fd80000 ;  /* 0x3fd80000ff0d7424 */ /* 0x000fe200078e00ff */
[----:B------:R-:W0:Y:S03]  /*2480*/  MUFU.RSQ64H R9, R5 ;  /* 0x0000000500097308 */ /* 0x000e260000001c00 */
[----:B0-----:R-:W-:-:S08]  /*2490*/  DMUL R10, R8, R8 ;  /* 0x00000008080a7228 */ /* 0x001fd00000000000 */
[----:B------:R-:W-:-:S08]  /*24a0*/  DFMA R10, R4, -R10, 1 ;  /* 0x3ff00000040a742b */ /* 0x000fd0000000080a */
[----:B------:R-:W-:Y:S02]  /*24b0*/  DFMA R12, R10, R12, 0.5 ;  /* 0x3fe000000a0c742b */ /* 0x000fe4000000000c */
[----:B------:R-:W-:-:S08]  /*24c0*/  DMUL R10, R8, R10 ;  /* 0x0000000a080a7228 */ /* 0x000fd00000000000 */
[----:B------:R-:W-:-:S08]  /*24d0*/  DFMA R10, R12, R10, R8 ;  /* 0x0000000a0c0a722b */ /* 0x000fd00000000008 */
[----:B------:R-:W-:Y:S02]  /*24e0*/  DMUL R8, R4, R10 ;  /* 0x0000000a04087228 */ /* 0x000fe40000000000 */
[----:B------:R-:W-:-:S06]  /*24f0*/  VIADD R11, R11, 0xfff00000 ;  /* 0xfff000000b0b7836 */ /* 0x000fcc0000000000 */
[----:B------:R-:W-:-:S08]  /*2500*/  DFMA R12, R8, -R8, R4 ;  /* 0x80000008080c722b */ /* 0x000fd00000000004 */
[----:B------:R-:W-:-:S10]  /*2510*/  DFMA R4, R10, R12, R8 ;  /* 0x0000000c0a04722b */ /* 0x000fd40000000008 */
[----:B------:R-:W-:Y:S01]  /*2520*/  VIADD R5, R5, 0xfcb00000 ;  /* 0xfcb0000005057836 */ /* 0x000fe20000000000 */
[----:B------:R-:W-:Y:S06]  /*2530*/  BRA `(.L_x_28) ;  /* 0x0000000000047947 */ /* 0x000fec0003800000 */
.L_x_29:
[----:B------:R-:W-:-:S11]  /*2540*/  DADD R4, R8, R8 ;  /* 0x0000000008047229 */ /* 0x000fd60000000008 */
.L_x_28:
[----:B------:R-:W-:Y:S05]  /*2550*/  BSYNC.RECONVERGENT B1 ;  /* 0x0000000000017941 */ /* 0x000fea0003800200 */
.L_x_26:
[----:B------:R-:W-:Y:S02]  /*2560*/  IMAD.MOV.U32 R18, RZ, RZ, R4 ;  /* 0x000000ffff127224 */ /* 0x000fe400078e0004 */
[----:B------:R-:W-:Y:S02]  /*2570*/  IMAD.MOV.U32 R19, RZ, RZ, R5 ;  /* 0x000000ffff137224 */ /* 0x000fe400078e0005 */
[----:B------:R-:W-:Y:S02]  /*2580*/  IMAD.MOV.U32 R4, RZ, RZ, R0 ;  /* 0x000000ffff047224 */ /* 0x000fe400078e0000 */
[----:B------:R-:W-:-:S04]  /*2590*/  IMAD.MOV.U32 R5, RZ, RZ, 0x0 ;  /* 0x00000000ff057424 */ /* 0x000fc800078e00ff */
[----:B------:R-:W-:Y:S05]  /*25a0*/  RET.REL.NODEC R4 `(_Z42prs_update_emergent_incident_angles_kernelPdS_dddjjP24curandStatePhilox4_32_10) ;  /* 0xffffffd804947950 */ /* 0x000fea0003c3ffff */
        .type           $_Z42prs_update_emergent_incident_angles_kernelPdS_dddjjP24curandStatePhilox4_32_10$__internal_trig_reduction_slowpathd,@function
        .size           $_Z42prs_update_emergent_incident_angles_kernelPdS_dddjjP24curandStatePhilox4_32_10$__internal_trig_reduction_slowpathd,(.L_x_112 - $_Z42prs_update_emergent_incident_angles_kernelPdS_dddjjP24curandStatePhilox4_32_10$__internal_trig_reduction_slowpathd)
$_Z42prs_update_emergent_incident_angles_kernelPdS_dddjjP24curandStatePhilox4_32_10$__internal_trig_reduction_slowpathd:
[--C-:B------:R-:W-:Y:S01]  /*25b0*/  SHF.R.U32.HI R8, RZ, 0x14, R9.reuse ;  /* 0x00000014ff087819 */ /* 0x100fe20000011609 */
[----:B------:R-:W-:Y:S02]  /*25c0*/  IMAD.MOV.U32 R17, RZ, RZ, R9 ;  /* 0x000000ffff117224 */ /* 0x000fe400078e0009 */
[----:B------:R-:W-:Y:S01]  /*25d0*/  IMAD.MOV.U32 R14, RZ, RZ, RZ ;  /* 0x000000ffff0e7224 */ /* 0x000fe200078e00ff */
[----:B------:R-:W-:-:S04]  /*25e0*/  LOP3.LUT R11, R8, 0x7ff, RZ, 0xc0, !PT ;  /* 0x000007ff080b7812 */ /* 0x000fc800078ec0ff */
[----:B------:R-:W-:-:S13]  /*25f0*/  ISETP.NE.AND P0, PT, R11, 0x7ff, PT ;  /* 0x000007ff0b00780c */ /* 0x000fda0003f05270 */
[----:B------:R-:W-:Y:S05]  /*2600*/  @!P0 BRA `(.L_x_30) ;  /* 0x0000000800488947 */ /* 0x000fea0003800000 */
[----:B------:R-:W-:Y:S01]  /*2610*/  VIADD R11, R11, 0xfffffc00 ;  /* 0xfffffc000b0b7836 */ /* 0x000fe20000000000 */
[----:B------:R-:W-:Y:S01]  /*2620*/  BSSY.RECONVERGENT B2, `(.L_x_31) ;  /* 0x000002f000027945 */ /* 0x000fe20003800200 */
[----:B------:R-:W-:-:S03]  /*2630*/  CS2R R14, SRZ ;  /* 0x00000000000e7805 */ /* 0x000fc6000001ff00 */
[----:B------:R-:W-:Y:S02]  /*2640*/  SHF.R.U32.HI R10, RZ, 0x6, R11 ;  /* 0x00000006ff0a7819 */ /* 0x000fe4000001160b */
[----:B------:R-:W-:Y:S02]  /*2650*/  ISETP.GE.U32.AND P0, PT, R11, 0x80, PT ;  /* 0x000000800b00780c */ /* 0x000fe40003f06070 */
[C---:B------:R-:W-:Y:S02]  /*2660*/  IADD3 R11, PT, PT, -R10.reuse, 0x13, RZ ;  /* 0x000000130a0b7810 */ /* 0x040fe40007ffe1ff */
[----:B------:R-:W-:Y:S02]  /*2670*/  IADD3 R19, PT, PT, -R10, 0xf, RZ ;  /* 0x0000000f0a137810 */ /* 0x000fe40007ffe1ff */
[----:B------:R-:W-:-:S04]  /*2680*/  SEL R11, R11, 0x12, P0 ;  /* 0x000000120b0b7807 */ /* 0x000fc80000000000 */
[----:B------:R-:W-:-:S13]  /*2690*/  ISETP.GE.AND P0, PT, R19, R11, PT ;  /* 0x0000000b1300720c */ /* 0x000fda0003f06270 */
[----:B------:R-:W-:Y:S05]  /*26a0*/  @P0 BRA `(.L_x_32) ;  /* 0x0000000000980947 */ /* 0x000fea0003800000 */
[----:B------:R-:W0:Y:S01]  /*26b0*/  LDC.64 R12, c[0x0][0x358] ;  /* 0x0000d600ff0c7b82 */ /* 0x000e220000000a00 */
[C---:B------:R-:W-:Y:S01]  /*26c0*/  SHF.L.U64.HI R27, R16.reuse, 0xb, R17 ;  /* 0x0000000b101b7819 */ /* 0x040fe20000010211 */
[----:B------:R-:W-:Y:S01]  /*26d0*/  BSSY.RECONVERGENT B3, `(.L_x_33) ;  /* 0x0000022000037945 */ /* 0x000fe20003800200 */
[----:B------:R-:W-:Y:S01]  /*26e0*/  IMAD.SHL.U32 R17, R16, 0x800, RZ ;  /* 0x0000080010117824 */ /* 0x000fe200078e00ff */
[----:B------:R-:W-:Y:S01]  /*26f0*/  IADD3 R26, PT, PT, RZ, -R10, -R11 ;  /* 0x8000000aff1a7210 */ /* 0x000fe20007ffe80b */
[----:B------:R-:W-:Y:S01]  /*2700*/  IMAD.MOV.U32 R18, RZ, RZ, RZ ;  /* 0x000000ffff127224 */ /* 0x000fe200078e00ff */
[----:B------:R-:W-:Y:S02]  /*2710*/  CS2R R14, SRZ ;  /* 0x00000000000e7805 */ /* 0x000fe4000001ff00 */
[----:B------:R-:W-:-:S07]  /*2720*/  LOP3.LUT R16, R27, 0x80000000, RZ, 0xfc, !PT ;  /* 0x800000001b107812 */ /* 0x000fce00078efcff */
.L_x_34:
[----:B------:R-:W1:Y:S01]  /*2730*/  LDC.64 R28, c[0x4][0x40] ;  /* 0x01001000ff1c7b82 */ /* 0x000e620000000a00 */
[----:B0-----:R-:W-:Y:S02]  /*2740*/  R2UR UR6, R12 ;  /* 0x000000000c0672ca */ /* 0x001fe400000e0000 */
[----:B------:R-:W-:Y:S01]  /*2750*/  R2UR UR7, R13 ;  /* 0x000000000d0772ca */ /* 0x000fe200000e0000 */
[----:B-1----:R-:W-:-:S12]  /*2760*/  IMAD.WIDE R30, R19, 0x8, R28 ;  /* 0x00000008131e7825 */ /* 0x002fd800078e021c */
[----:B------:R-:W2:Y:S01]  /*2770*/  LDG.E.64.CONSTANT R30, desc[UR6][R30.64] ;  /* 0x000000061e1e7981 */ /* 0x000ea2000c1e9b00 */
[----:B------:R-:W-:Y:S02]  /*2780*/  VIADD R26, R26, 0x1 ;  /* 0x000000011a1a7836 */ /* 0x000fe40000000000 */
[----:B------:R-:W-:Y:S02]  /*2790*/  VIADD R19, R19, 0x1 ;  /* 0x0000000113137836 */ /* 0x000fe40000000000 */
[----:B--2---:R-:W-:-:S04]  /*27a0*/  IMAD.WIDE.U32 R14, P2, R30, R17, R14 ;  /* 0x000000111e0e7225 */ /* 0x004fc8000784000e */
[----:B------:R-:W-:Y:S02]  /*27b0*/  IMAD R27, R30, R16, RZ ;  /* 0x000000101e1b7224 */ /* 0x000fe400078e02ff */
[----:B------:R-:W-:-:S03]  /*27c0*/  IMAD R28, R31, R17, RZ ;  /* 0x000000111f1c7224 */ /* 0x000fc600078e02ff */
[----:B------:R-:W-:-:S04]  /*27d0*/  IADD3 R15, P0, PT, R27, R15, RZ ;  /* 0x0000000f1b0f7210 */ /* 0x000fc80007f1e0ff */
[----:B------:R-:W-:Y:S01]  /*27e0*/  IADD3 R29, P1, PT, R28, R15, RZ ;  /* 0x0000000f1c1d7210 */ /* 0x000fe20007f3e0ff */
[----:B------:R-:W-:-:S04]  /*27f0*/  IMAD.HI.U32 R15, R30, R16, RZ ;  /* 0x000000101e0f7227 */ /* 0x000fc800078e00ff */
[----:B------:R-:W-:Y:S02]  /*2800*/  IMAD.X R15, RZ, RZ, R15, P2 ;  /* 0x000000ffff0f7224 */ /* 0x000fe400010e060f */
[----:B------:R-:W-:-:S04]  /*2810*/  IMAD.HI.U32 R30, R31, R17, RZ ;  /* 0x000000111f1e7227 */ /* 0x000fc800078e00ff */
[----:B------:R-:W-:Y:S01]  /*2820*/  IMAD.MOV.U32 R28, RZ, RZ, R14 ;  /* 0x000000ffff1c7224 */ /* 0x000fe200078e000e */
[----:B------:R-:W-:Y:S01]  /*2830*/  IADD3.X R15, P0, PT, R30, R15, RZ, P0, !PT ;  /* 0x0000000f1e0f7210 */ /* 0x000fe2000071e4ff */
[CC--:B------:R-:W-:Y:S02]  /*2840*/  IMAD R30, R31.reuse, R16.reuse, RZ ;  /* 0x000000101f1e7224 */ /* 0x0c0fe400078e02ff */
[----:B------:R-:W-:-:S03]  /*2850*/  IMAD.HI.U32 R31, R31, R16, RZ ;  /* 0x000000101f1f7227 */ /* 0x000fc600078e00ff */
[----:B------:R-:W-:Y:S01]  /*2860*/  IADD3.X R30, P1, PT, R30, R15, RZ, P1, !PT ;  /* 0x0000000f1e1e7210 */ /* 0x000fe20000f3e4ff */
[----:B------:R-:W-:Y:S01]  /*2870*/  IMAD.X R15, RZ, RZ, R31, P0 ;  /* 0x000000ffff0f7224 */ /* 0x000fe200000e061f */
[----:B------:R-:W-:Y:S01]  /*2880*/  ISETP.NE.AND P0, PT, R26, -0xf, PT ;  /* 0xfffffff11a00780c */ /* 0x000fe20003f05270 */
[C---:B------:R-:W-:Y:S02]  /*2890*/  IMAD R14, R18.reuse, 0x8, R1 ;  /* 0x00000008120e7824 */ /* 0x040fe400078e0201 */
[----:B------:R-:W-:Y:S02]  /*28a0*/  IMAD.X R15, RZ, RZ, R15, P1 ;  /* 0x000000ffff0f7224 */ /* 0x000fe400008e060f */
[----:B------:R-:W-:Y:S01]  /*28b0*/  VIADD R18, R18, 0x1 ;  /* 0x0000000112127836 */ /* 0x000fe20000000000 */
[----:B------:R0:W-:Y:S02]  /*28c0*/  STL.64 [R14], R28 ;  /* 0x0000001c0e007387 */ /* 0x0001e40000100a00 */
[----:B0-----:R-:W-:-:S05]  /*28d0*/  IMAD.MOV.U32 R14, RZ, RZ, R30 ;  /* 0x000000ffff0e7224 */ /* 0x001fca00078e001e */
[----:B------:R-:W-:Y:S05]  /*28e0*/  @P0 BRA `(.L_x_34) ;  /* 0xfffffffc00900947 */ /* 0x000fea000383ffff */
[----:B------:R-:W-:Y:S05]  /*28f0*/  BSYNC.RECONVERGENT B3 ;  /* 0x0000000000037941 */ /* 0x000fea0003800200 */
.L_x_33:
[----:B------:R-:W-:-:S07]  /*2900*/  IMAD.MOV.U32 R19, RZ, RZ, R11 ;  /* 0x000000ffff137224 */ /* 0x000fce00078e000b */
.L_x_32:
[----:B------:R-:W-:Y:S05]  /*2910*/  BSYNC.RECONVERGENT B2 ;  /* 0x0000000000027941 */ /* 0x000fea0003800200 */
.L_x_31:
[----:B------:R-:W-:Y:S01]  /*2920*/  LOP3.LUT P0, R27, R8, 0x3f, RZ, 0xc0, !PT ;  /* 0x0000003f081b7812 */ /* 0x000fe2000780c0ff */
[----:B------:R-:W-:-:S04]  /*2930*/  IMAD.IADD R10, R10, 0x1, R19 ;  /* 0x000000010a0a7824 */ /* 0x000fc800078e0213 */
[----:B------:R-:W-:-:S05]  /*2940*/  IMAD.U32 R19, R10, 0x8, R1 ;  /* 0x000000080a137824 */ /* 0x000fca00078e0001 */
[----:B------:R0:W-:Y:S04]  /*2950*/  STL.64 [R19+-0x78], R14 ;  /* 0xffff880e13007387 */ /* 0x0001e80000100a00 */
[----:B------:R-:W2:Y:S04]  /*2960*/  @P0 LDL.64 R28, [R1+0x8] ;  /* 0x00000800011c0983 */ /* 0x000ea80000100a00 */
[----:B------:R-:W3:Y:S04]  /*2970*/  LDL.64 R12, [R1+0x10] ;  /* 0x00001000010c7983 */ /* 0x000ee80000100a00 */
[----:B------:R-:W4:Y:S01]  /*2980*/  LDL.64 R10, [R1+0x18] ;  /* 0x00001800010a7983 */ /* 0x000f220000100a00 */
[----:B------:R-:W-:Y:S01]  /*2990*/  @P0 LOP3.LUT R17, R27, 0x3f, RZ, 0x3c, !PT ;  /* 0x0000003f1b110812 */ /* 0x000fe200078e3cff */
[----:B------:R-:W-:Y:S01]  /*29a0*/  BSSY.RECONVERGENT B2, `(.L_x_35) ;  /* 0x0000034000027945 */ /* 0x000fe20003800200 */
[----:B--2---:R-:W-:-:S02]  /*29b0*/  @P0 SHF.R.U64 R26, R28, 0x1, R29 ;  /* 0x000000011c1a0819 */ /* 0x004fc4000000121d */
[----:B------:R-:W-:Y:S02]  /*29c0*/  @P0 SHF.R.U32.HI R28, RZ, 0x1, R29 ;  /* 0x00000001ff1c0819 */ /* 0x000fe4000001161d */
[----:B---3--:R-:W-:Y:S02]  /*29d0*/  @P0 SHF.L.U32 R18, R12, R27, RZ ;  /* 0x0000001b0c120219 */ /* 0x008fe400000006ff */
[----:B0-----:R-:W-:Y:S02]  /*29e0*/  @P0 SHF.R.U64 R15, R26, R17, R28 ;  /* 0x000000111a0f0219 */ /* 0x001fe4000000121c */
[--C-:B------:R-:W-:Y:S02]  /*29f0*/  @P0 SHF.R.U32.HI R8, RZ, 0x1, R13.reuse ;  /* 0x00000001ff080819 */ /* 0x100fe4000001160d */
[C-C-:B------:R-:W-:Y:S02]  /*2a00*/  @P0 SHF.R.U64 R29, R12.reuse, 0x1, R13.reuse ;  /* 0x000000010c1d0819 */ /* 0x140fe4000000120d */
[----:B------:R-:W-:-:S02]  /*2a10*/  @P0 SHF.L.U64.HI R16, R12, R27, R13 ;  /* 0x0000001b0c100219 */ /* 0x000fc4000001020d */
[----:B------:R-:W-:Y:S02]  /*2a20*/  @P0 SHF.R.U32.HI R19, RZ, R17, R28 ;  /* 0x00000011ff130219 */ /* 0x000fe4000001161c */
[----:B------:R-:W-:Y:S02]  /*2a30*/  @P0 LOP3.LUT R12, R18, R15, RZ, 0xfc, !PT ;  /* 0x0000000f120c0212 */ /* 0x000fe400078efcff */
[----:B----4-:R-:W-:Y:S02]  /*2a40*/  @P0 SHF.L.U32 R14, R10, R27, RZ ;  /* 0x0000001b0a0e0219 */ /* 0x010fe400000006ff */
[----:B------:R-:W-:Y:S01]  /*2a50*/  @P0 SHF.R.U64 R29, R29, R17, R8 ;  /* 0x000000111d1d0219 */ /* 0x000fe20000001208 */
[----:B------:R-:W-:Y:S01]  /*2a60*/  IMAD.SHL.U32 R15, R12, 0x4, RZ ;  /* 0x000000040c0f7824 */ /* 0x000fe200078e00ff */
[----:B------:R-:W-:Y:S02]  /*2a70*/  @P0 LOP3.LUT R13, R16, R19, RZ, 0xfc, !PT ;  /* 0x00000013100d0212 */ /* 0x000fe400078efcff */
[----:B------:R-:W-:-:S02]  /*2a80*/  @P0 SHF.L.U64.HI R27, R10, R27, R11 ;  /* 0x0000001b0a1b0219 */ /* 0x000fc4000001020b */
[----:B------:R-:W-:Y:S02]  /*2a90*/  @P0 LOP3.LUT R10, R14, R29, RZ, 0xfc, !PT ;  /* 0x0000001d0e0a0212 */ /* 0x000fe400078efcff */
[----:B------:R-:W-:Y:S02]  /*2aa0*/  @P0 SHF.R.U32.HI R8, RZ, R17, R8 ;  /* 0x00000011ff080219 */ /* 0x000fe40000011608 */
[----:B------:R-:W-:Y:S02]  /*2ab0*/  SHF.L.U64.HI R12, R12, 0x2, R13 ;  /* 0x000000020c0c7819 */ /* 0x000fe4000001020d */
[----:B------:R-:W-:Y:S02]  /*2ac0*/  SHF.L.W.U32.HI R19, R13, 0x2, R10 ;  /* 0x000000020d137819 */ /* 0x000fe40000010e0a */
[----:B------:R-:W-:Y:S02]  /*2ad0*/  @P0 LOP3.LUT R11, R27, R8, RZ, 0xfc, !PT ;  /* 0x000000081b0b0212 */ /* 0x000fe400078efcff */
[----:B------:R-:W-:-:S02]  /*2ae0*/  IADD3 RZ, P0, PT, RZ, -R15, RZ ;  /* 0x8000000fffff7210 */ /* 0x000fc40007f1e0ff */
[----:B------:R-:W-:Y:S02]  /*2af0*/  LOP3.LUT R13, RZ, R12, RZ, 0x33, !PT ;  /* 0x0000000cff0d7212 */ /* 0x000fe400078e33ff */
[----:B------:R-:W-:Y:S02]  /*2b00*/  SHF.L.W.U32.HI R14, R10, 0x2, R11 ;  /* 0x000000020a0e7819 */ /* 0x000fe40000010e0b */
[----:B------:R-:W-:Y:S02]  /*2b10*/  LOP3.LUT R8, RZ, R19, RZ, 0x33, !PT ;  /* 0x00000013ff087212 */ /* 0x000fe400078e33ff */
[----:B------:R-:W-:Y:S02]  /*2b20*/  IADD3.X R13, P0, PT, RZ, R13, RZ, P0, !PT ;  /* 0x0000000dff0d7210 */ /* 0x000fe4000071e4ff */
[----:B------:R-:W-:Y:S02]  /*2b30*/  LOP3.LUT R16, RZ, R14, RZ, 0x33, !PT ;  /* 0x0000000eff107212 */ /* 0x000fe400078e33ff */
[----:B------:R-:W-:-:S02]  /*2b40*/  IADD3.X R10, P1, PT, RZ, R8, RZ, P0, !PT ;  /* 0x00000008ff0a7210 */ /* 0x000fc4000073e4ff */
[----:B------:R-:W-:-:S03]  /*2b50*/  ISETP.GT.U32.AND P2, PT, R19, -0x1, PT ;  /* 0xffffffff1300780c */ /* 0x000fc60003f44070 */
[----:B------:R-:W-:Y:S01]  /*2b60*/  IMAD.X R17, RZ, RZ, R16, P1 ;  /* 0x000000ffff117224 */ /* 0x000fe200008e0610 */
[----:B------:R-:W-:-:S04]  /*2b70*/  ISETP.GT.AND.EX P0, PT, R14, -0x1, PT, P2 ;  /* 0xffffffff0e00780c */ /* 0x000fc80003f04320 */
[----:B------:R-:W-:Y:S02]  /*2b80*/  SEL R8, R14, R17, P0 ;  /* 0x000000110e087207 */ /* 0x000fe40000000000 */
[----:B------:R-:W-:Y:S02]  /*2b90*/  SEL R19, R19, R10, P0 ;  /* 0x0000000a13137207 */ /* 0x000fe40000000000 */
[----:B------:R-:W-:Y:S02]  /*2ba0*/  ISETP.NE.U32.AND P1, PT, R8, RZ, PT ;  /* 0x000000ff0800720c */ /* 0x000fe40003f25070 */
[----:B------:R-:W-:Y:S02]  /*2bb0*/  SEL R18, R12, R13, P0 ;  /* 0x0000000d0c127207 */ /* 0x000fe40000000000 */
[----:B------:R-:W-:Y:S01]  /*2bc0*/  SEL R16, R19, R8, !P1 ;  /* 0x0000000813107207 */ /* 0x000fe20004800000 */
[----:B------:R-:W-:-:S05]  /*2bd0*/  @!P0 IMAD.MOV R15, RZ, RZ, -R15 ;  /* 0x000000ffff0f8224 */ /* 0x000fca00078e0a0f */
[----:B------:R-:W0:Y:S02]  /*2be0*/  FLO.U32 R16, R16 ;  /* 0x0000001000107300 */ /* 0x000e2400000e0000 */
[C---:B0-----:R-:W-:Y:S02]  /*2bf0*/  IADD3 R17, PT, PT, -R16.reuse, 0x1f, RZ ;  /* 0x0000001f10117810 */ /* 0x041fe40007ffe1ff */
[----:B------:R-:W-:-:S03]  /*2c00*/  IADD3 R10, PT, PT, -R16, 0x3f, RZ ;  /* 0x0000003f100a7810 */ /* 0x000fc60007ffe1ff */
[----:B------:R-:W-:-:S05]  /*2c10*/  @P1 IMAD.MOV R10, RZ, RZ, R17 ;  /* 0x000000ffff0a1224 */ /* 0x000fca00078e0211 */
[----:B------:R-:W-:-:S13]  /*2c20*/  ISETP.NE.AND P1, PT, R10, RZ, PT ;  /* 0x000000ff0a00720c */ /* 0x000fda0003f25270 */
[----:B------:R-:W-:Y:S05]  /*2c30*/  @!P1 BRA `(.L_x_36) ;  /* 0x0000000000289947 */ /* 0x000fea0003800000 */
[C---:B------:R-:W-:Y:S02]  /*2c40*/  LOP3.LUT R12, R10.reuse, 0x3f, RZ, 0xc0, !PT ;  /* 0x0000003f0a0c7812 */ /* 0x040fe400078ec0ff */
[--C-:B------:R-:W-:Y:S02]  /*2c50*/  SHF.R.U64 R16, R15, 0x1, R18.reuse ;  /* 0x000000010f107819 */ /* 0x100fe40000001212 */
[----:B------:R-:W-:Y:S02]  /*2c60*/  SHF.R.U32.HI R18, RZ, 0x1, R18 ;  /* 0x00000001ff127819 */ /* 0x000fe40000011612 */
[----:B------:R-:W-:Y:S02]  /*2c70*/  LOP3.LUT R13, R10, 0x3f, RZ, 0xc, !PT ;  /* 0x0000003f0a0d7812 */ /* 0x000fe400078e0cff */
[CC--:B------:R-:W-:Y:S02]  /*2c80*/  SHF.L.U64.HI R15, R19.reuse, R12.reuse, R8 ;  /* 0x0000000c130f7219 */ /* 0x0c0fe40000010208 */
[----:B------:R-:W-:-:S02]  /*2c90*/  SHF.L.U32 R12, R19, R12, RZ ;  /* 0x0000000c130c7219 */ /* 0x000fc400000006ff */
[-CC-:B------:R-:W-:Y:S02]  /*2ca0*/  SHF.R.U64 R19, R16, R13.reuse, R18.reuse ;  /* 0x0000000d10137219 */ /* 0x180fe40000001212 */
[----:B------:R-:W-:Y:S02]  /*2cb0*/  SHF.R.U32.HI R8, RZ, R13, R18 ;  /* 0x0000000dff087219 */ /* 0x000fe40000011612 */
[----:B------:R-:W-:Y:S02]  /*2cc0*/  LOP3.LUT R19, R12, R19, RZ, 0xfc, !PT ;  /* 0x000000130c137212 */ /* 0x000fe400078efcff */
[----:B------:R-:W-:-:S07]  /*2cd0*/  LOP3.LUT R8, R15, R8, RZ, 0xfc, !PT ;  /* 0x000000080f087212 */ /* 0x000fce00078efcff */
.L_x_36:
[----:B------:R-:W-:Y:S05]  /*2ce0*/  BSYNC.RECONVERGENT B2 ;  /* 0x0000000000027941 */ /* 0x000fea0003800200 */
.L_x_35:
[----:B------:R-:W-:Y:S01]  /*2cf0*/  IMAD.WIDE.U32 R16, R19, 0x2168c235, RZ ;  /* 0x2168c23513107825 */ /* 0x000fe200078e00ff */
[----:B------:R-:W-:-:S03]  /*2d00*/  SHF.R.U32.HI R11, RZ, 0x1e, R11 ;  /* 0x0000001eff0b7819 */ /* 0x000fc6000001160b */
[----:B------:R-:W-:Y:S01]  /*2d10*/  IMAD.MOV.U32 R12, RZ, RZ, R17 ;  /* 0x000000ffff0c7224 */ /* 0x000fe200078e0011 */
[----:B------:R-:W-:Y:S01]  /*2d20*/  IADD3 RZ, P1, PT, R16, R16, RZ ;  /* 0x0000001010ff7210 */ /* 0x000fe20007f3e0ff */
[----:B------:R-:W-:Y:S01]  /*2d30*/  IMAD.MOV.U32 R13, RZ, RZ, RZ ;  /* 0x000000ffff0d7224 */ /* 0x000fe200078e00ff */
[----:B------:R-:W-:Y:S01]  /*2d40*/  LEA.HI R14, R14, R11, RZ, 0x1 ;  /* 0x0000000b0e0e7211 */ /* 0x000fe200078f08ff */
[----:B------:R-:W-:-:S04]  /*2d50*/  IMAD.HI.U32 R15, R8, -0x36f0255e, RZ ;  /* 0xc90fdaa2080f7827 */ /* 0x000fc800078e00ff */
[----:B------:R-:W-:-:S04]  /*2d60*/  IMAD.WIDE.U32 R12, R19, -0x36f0255e, R12 ;  /* 0xc90fdaa2130c7825 */ /* 0x000fc800078e000c */
[C---:B------:R-:W-:Y:S02]  /*2d70*/  IMAD R17, R8.reuse, -0x36f0255e, RZ ;  /* 0xc90fdaa208117824 */ /* 0x040fe400078e02ff */
[----:B------:R-:W-:-:S04]  /*2d80*/  IMAD.WIDE.U32 R12, P2, R8, 0x2168c235, R12 ;  /* 0x2168c235080c7825 */ /* 0x000fc8000784000c */
[----:B------:R-:W-:Y:S01]  /*2d90*/  IMAD.X R8, RZ, RZ, R15, P2 ;  /* 0x000000ffff087224 */ /* 0x000fe200010e060f */
[----:B------:R-:W-:Y:S02]  /*2da0*/  IADD3 R13, P2, PT, R17, R13, RZ ;  /* 0x0000000d110d7210 */ /* 0x000fe40007f5e0ff */
[----:B------:R-:W-:Y:S02]  /*2db0*/  IADD3.X RZ, P1, PT, R12, R12, RZ, P1, !PT ;  /* 0x0000000c0cff7210 */ /* 0x000fe40000f3e4ff */
[C---:B------:R-:W-:Y:S01]  /*2dc0*/  ISETP.GT.U32.AND P3, PT, R13.reuse, RZ, PT ;  /* 0x000000ff0d00720c */ /* 0x040fe20003f64070 */
[----:B------:R-:W-:Y:S01]  /*2dd0*/  IMAD.X R8, RZ, RZ, R8, P2 ;  /* 0x000000ffff087224 */ /* 0x000fe200010e0608 */
[----:B------:R-:W-:-:S04]  /*2de0*/  IADD3.X R12, P2, PT, R13, R13, RZ, P1, !PT ;  /* 0x0000000d0d0c7210 */ /* 0x000fc80000f5e4ff */
[C---:B------:R-:W-:Y:S01]  /*2df0*/  ISETP.GT.AND.EX P1, PT, R8.reuse, RZ, PT, P3 ;  /* 0x000000ff0800720c */ /* 0x040fe20003f24330 */
[----:B------:R-:W-:-:S03]  /*2e00*/  IMAD.X R15, R8, 0x1, R8, P2 ;  /* 0x00000001080f7824 */ /* 0x000fc600010e0608 */
[----:B------:R-:W-:Y:S02]  /*2e10*/  SEL R12, R12, R13, P1 ;  /* 0x0000000d0c0c7207 */ /* 0x000fe40000800000 */
[----:B------:R-:W-:Y:S02]  /*2e20*/  SEL R13, R15, R8, P1 ;  /* 0x000000080f0d7207 */ /* 0x000fe40000800000 */
[----:B------:R-:W-:Y:S02]  /*2e30*/  IADD3 R16, P2, PT, R12, 0x1, RZ ;  /* 0x000000010c107810 */ /* 0x000fe40007f5e0ff */
[----:B------:R-:W-:Y:S02]  /*2e40*/  SEL R15, RZ, 0xffffffff, !P1 ;  /* 0xffffffffff0f7807 */ /* 0x000fe40004800000 */
[----:B------:R-:W-:Y:S01]  /*2e50*/  LOP3.LUT P1, R8, R9, 0x80000000, RZ, 0xc0, !PT ;  /* 0x8000000009087812 */ /* 0x000fe2000782c0ff */
[----:B------:R-:W-:Y:S02]  /*2e60*/  IMAD.X R13, RZ, RZ, R13, P2 ;  /* 0x000000ffff0d7224 */ /* 0x000fe400010e060d */
[----:B------:R-:W-:Y:S01]  /*2e70*/  IMAD.IADD R9, R15, 0x1, -R10 ;  /* 0x000000010f097824 */ /* 0x000fe200078e0a0a */
[----:B------:R-:W-:-:S02]  /*2e80*/  @!P0 LOP3.LUT R8, R8, 0x80000000, RZ, 0x3c, !PT ;  /* 0x8000000008088812 */ /* 0x000fc400078e3cff */
[----:B------:R-:W-:Y:S01]  /*2e90*/  SHF.R.U64 R16, R16, 0xa, R13 ;  /* 0x0000000a10107819 */ /* 0x000fe2000000120d */
[----:B------:R-:W-:-:S03]  /*2ea0*/  IMAD.SHL.U32 R9, R9, 0x100000, RZ ;  /* 0x0010000009097824 */ /* 0x000fc600078e00ff */
[----:B------:R-:W-:-:S03]  /*2eb0*/  IADD3 R16, P2, PT, R16, 0x1, RZ ;  /* 0x0000000110107810 */ /* 0x000fc60007f5e0ff */
[----:B------:R-:W-:Y:S01]  /*2ec0*/  @P1 IMAD.MOV R14, RZ, RZ, -R14 ;  /* 0x000000ffff0e1224 */ /* 0x000fe200078e0a0e */
[----:B------:R-:W-:-:S04]  /*2ed0*/  LEA.HI.X R13, R13, RZ, RZ, 0x16, P2 ;  /* 0x000000ff0d0d7211 */ /* 0x000fc800010fb4ff */
[--C-:B------:R-:W-:Y:S02]  /*2ee0*/  SHF.R.U64 R16, R16, 0x1, R13.reuse ;  /* 0x0000000110107819 */ /* 0x100fe4000000120d */
[----:B------:R-:W-:Y:S02]  /*2ef0*/  SHF.R.U32.HI R10, RZ, 0x1, R13 ;  /* 0x00000001ff0a7819 */ /* 0x000fe4000001160d */
[----:B------:R-:W-:-:S04]  /*2f00*/  IADD3 R16, P2, P3, RZ, RZ, R16 ;  /* 0x000000ffff107210 */ /* 0x000fc80007b5e010 */
[----:B------:R-:W-:-:S04]  /*2f10*/  IADD3.X R9, PT, PT, R9, 0x3fe00000, R10, P2, P3 ;  /* 0x3fe0000009097810 */ /* 0x000fc800017e640a */
[----:B------:R-:W-:-:S07]  /*2f20*/  LOP3.LUT R17, R9, R8, RZ, 0xfc, !PT ;  /* 0x0000000809117212 */ /* 0x000fce00078efcff */
.L_x_30:
[----:B------:R-:W-:Y:S02]  /*2f30*/  IMAD.MOV.U32 R8, RZ, RZ, R0 ;  /* 0x000000ffff087224 */ /* 0x000fe400078e0000 */
[----:B------:R-:W-:-:S04]  /*2f40*/  IMAD.MOV.U32 R9, RZ, RZ, 0x0 ;  /* 0x00000000ff097424 */ /* 0x000fc800078e00ff */
[----:B------:R-:W-:Y:S05]  /*2f50*/  RET.REL.NODEC R8 `(_Z42prs_update_emergent_incident_angles_kernelPdS_dddjjP24curandStatePhilox4_32_10) ;  /* 0xffffffd008287950 */ /* 0x000fea0003c3ffff */
.L_x_37:
[----:B------:R-:W-:-:S00]  /*2f60*/  BRA `(.L_x_37) ;  /* 0xfffffffc00fc7947 */ /* 0x000fc0000383ffff */
[----:B------:R-:W-:-:S00]  /*2f70*/  NOP ;  /* 0x0000000000007918 */ /* 0x000fc00000000000 */
        /* <DEDUP_REMOVED lines=8> */
.L_x_112:


//--------------------- .text._Z29prs_copy_best_solution_kernelPdS_PKjPKdS3_j --------------------------
	.section	.text._Z29prs_copy_best_solution_kernelPdS_PKjPKdS3_j,"ax",@progbits
	.align	128
        .global         _Z29prs_copy_best_solution_kernelPdS_PKjPKdS3_j
        .type           _Z29prs_copy_best_solution_kernelPdS_PKjPKdS3_j,@function
        .size           _Z29prs_copy_best_solution_kernelPdS_PKjPKdS3_j,(.L_x_113 - _Z29prs_copy_best_solution_kernelPdS_PKjPKdS3_j)
        .other          _Z29prs_copy_best_solution_kernelPdS_PKjPKdS3_j,@"STO_CUDA_ENTRY STV_DEFAULT"
_Z29prs_copy_best_solution_kernelPdS_PKjPKdS3_j:
.text._Z29prs_copy_best_solution_kernelPdS_PKjPKdS3_j:
[----:B------:R-:W-:Y:S01]  /*0000*/  LDC R1, c[0x0][0x37c] ;  /* 0x0000df00ff017b82 */ /* 0x000fe20000000800 */
[----:B------:R-:W0:Y:S07]  /*0010*/  S2R R3, SR_TID.X ;  /* 0x0000000000037919 */ /* 0x000e2e0000002100 */
[----:B------:R-:W0:Y:S01]  /*0020*/  S2UR UR4, SR_CTAID.X ;  /* 0x00000000000479c3 */ /* 0x000e220000002500 */
[----:B------:R-:W1:Y:S07]  /*0030*/  LDCU UR6, c[0x0][0x3a8] ;  /* 0x00007500ff0677ac */ /* 0x000e6e0008000800 */
[----:B------:R-:W0:Y:S02]  /*0040*/  LDC R0, c[0x0][0x360] ;  /* 0x0000d800ff007b82 */ /* 0x000e240000000800 */
[----:B0-----:R-:W-:-:S05]  /*0050*/  IMAD R0, R0, UR4, R3 ;  /* 0x0000000400007c24 */ /* 0x001fca000f8e0203 */
[----:B-1----:R-:W-:-:S13]  /*0060*/  ISETP.GE.AND P0, PT, R0, UR6, PT ;  /* 0x0000000600007c0c */ /* 0x002fda000bf06270 */
[----:B------:R-:W-:Y:S05]  /*0070*/  @P0 EXIT ;  /* 0x000000000000094d */ /* 0x000fea0003800000 */
[----:B------:R-:W0:Y:S01]  /*0080*/  LDC.64 R2, c[0x0][0x390] ;  /* 0x0000e400ff027b82 */ /* 0x000e220000000a00 */
[----:B------:R-:W0:Y:S01]  /*0090*/  LDCU.64 UR4, c[0x0][0x358] ;  /* 0x00006b00ff0477ac */ /* 0x000e220008000a00 */
[----:B------:R-:W1:Y:S01]  /*00a0*/  LDCU.64 UR8, c[0x0][0x380] ;  /* 0x00007000ff0877ac */ /* 0x000e620008000a00 */
[----:B0-----:R-:W2:Y:S01]  /*00b0*/  LDG.E R2, desc[UR4][R2.64] ;  /* 0x0000000402027981 */ /* 0x001ea2000c1e1900 */
[----:B------:R-:W0:Y:S01]  /*00c0*/  MUFU.RCP64H R7, 90 ;  /* 0x4056800000077908 */ /* 0x000e220000001800 */
[----:B------:R-:W-:Y:S02]  /*00d0*/  IMAD.MOV.U32 R8, RZ, RZ, 0x0 ;  /* 0x00000000ff087424 */ /* 0x000fe400078e00ff */
[----:B------:R-:W-:Y:S02]  /*00e0*/  IMAD.MOV.U32 R9, RZ, RZ, 0x40568000 ;  /* 0x40568000ff097424 */ /* 0x000fe400078e00ff */
[----:B--2---:R-:W-:-:S05]  /*00f0*/  IMAD R5, R2, UR6, RZ ;  /* 0x0000000602057c24 */ /* 0x004fca000f8e02ff */
[----:B------:R-:W-:-:S04]  /*0100*/  IADD3 R5, P0, PT, R5, R0, RZ ;  /* 0x0000000005057210 */ /* 0x000fc80007f1e0ff */
[----:B------:R-:W-:Y:S02]  /*0110*/  LEA.HI.X.SX32 R6, R0, RZ, 0x1, P0 ;  /* 0x000000ff00067211 */ /* 0x000fe400000f0eff */
[----:B-1----:R-:W-:-:S04]  /*0120*/  LEA R4, P0, R5, UR8, 0x3 ;  /* 0x0000000805047c11 */ /* 0x002fc8000f8018ff */
[----:B------:R-:W-:-:S06]  /*0130*/  LEA.HI.X R5, R5, UR9, R6, 0x3, P0 ;  /* 0x0000000905057c11 */ /* 0x000fcc00080f1c06 */
[----:B------:R-:W2:Y:S01]  /*0140*/  LDG.E.64 R4, desc[UR4][R4.64] ;  /* 0x0000000404047981 */ /* 0x000ea2000c1e1b00 */
[----:B------:R-:W-:Y:S01]  /*0150*/  IMAD.MOV.U32 R6, RZ, RZ, 0x1 ;  /* 0x00000001ff067424 */ /* 0x000fe200078e00ff */
[----:B------:R-:W-:Y:S05]  /*0160*/  BSSY.RECONVERGENT B0, `(.L_x_38) ;  /* 0x000000f000007945 */ /* 0x000fea0003800200 */
[----:B0-----:R-:W-:-:S08]  /*0170*/  DFMA R2, R6, -R8, 1 ;  /* 0x3ff000000602742b */ /* 0x001fd00000000808 */
[----:B------:R-:W-:-:S08]  /*0180*/  DFMA R2, R2, R2, R2 ;  /* 0x000000020202722b */ /* 0x000fd00000000002 */
[----:B------:R-:W-:-:S08]  /*0190*/  DFMA R2, R6, R2, R6 ;  /* 0x000000020602722b */ /* 0x000fd00000000006 */
[----:B------:R-:W-:-:S08]  /*01a0*/  DFMA R6, R2, -R8, 1 ;  /* 0x3ff000000206742b */ /* 0x000fd00000000808 */
[----:B------:R-:W-:-:S08]  /*01b0*/  DFMA R2, R2, R6, R2 ;  /* 0x000000060202722b */ /* 0x000fd00000000002 */
[----:B--2---:R-:W-:Y:S01]  /*01c0*/  DMUL R6, R4, R2 ;  /* 0x0000000204067228 */ /* 0x004fe20000000000 */
[----:B------:R-:W-:-:S07]  /*01d0*/  FSETP.GEU.AND P1, PT, |R5|, 6.5827683646048100446e-37, PT ;  /* 0x036000000500780b */ /* 0x000fce0003f2e200 */
[----:B------:R-:W-:-:S08]  /*01e0*/  DFMA R8, R6, -90, R4 ;  /* 0xc05680000608782b */ /* 0x000fd00000000004 */
[----:B------:R-:W-:-:S10]  /*01f0*/  DFMA R2, R2, R8, R6 ;  /* 0x000000080202722b */ /* 0x000fd40000000006 */
[----:B------:R-:W-:-:S05]  /*0200*/  FFMA R6, RZ, 3.3515625, R3 ;  /* 0x40568000ff067823 */ /* 0x000fca0000000003 */
[----:B------:R-:W-:-:S13]  /*0210*/  FSETP.GT.AND P0, PT, |R6|, 1.469367938527859385e-39, PT ;  /* 0x001000000600780b */ /* 0x000fda0003f04200 */
[----:B------:R-:W-:Y:S05]  /*0220*/  @P0 BRA P1, `(.L_x_39) ;  /* 0x0000000000080947 */ /* 0x000fea0000800000 */
[----:B------:R-:W-:-:S07]  /*0230*/  MOV R6, 0x250 ;  /* 0x0000025000067802 */ /* 0x000fce0000000f00 */
[----:B------:R-:W-:Y:S05]  /*0240*/  CALL.REL.NOINC `($__internal_2_$__cuda_sm20_div_rn_f64_full) ;  /* 0x0000000000347944 */ /* 0x000fea0003c00000 */
.L_x_39:
[----:B------:R-:W-:Y:S05]  /*0250*/  BSYNC.RECONVERGENT B0 ;  /* 0x0000000000007941 */ /* 0x000fea0003800200 */
.L_x_38:
[----:B------:R-:W0:Y:S08]  /*0260*/  LDC.64 R4, c[0x0][0x3a0] ;  /* 0x0000e800ff047b82 */ /* 0x000e300000000a00 */
[----:B------:R-:W1:Y:S08]  /*0270*/  LDC.64 R6, c[0x0][0x398] ;  /* 0x0000e600ff067b82 */ /* 0x000e700000000a00 */
[----:B------:R-:W2:Y:S01]  /*0280*/  LDC.64 R10, c[0x0][0x388] ;  /* 0x0000e200ff0a7b82 */ /* 0x000ea20000000a00 */
[----:B0-----:R-:W-:-:S06]  /*0290*/  IMAD.WIDE R4, R0, 0x8, R4 ;  /* 0x0000000800047825 */ /* 0x001fcc00078e0204 */
[----:B------:R-:W3:Y:S01]  /*02a0*/  LDG.E.64 R4, desc[UR4][R4.64] ;  /* 0x0000000404047981 */ /* 0x000ee2000c1e1b00 */
[----:B-1----:R-:W-:-:S06]  /*02b0*/  IMAD.WIDE R6, R0, 0x8, R6 ;  /* 0x0000000800067825 */ /* 0x002fcc00078e0206 */
[----:B------:R-:W3:Y:S02]  /*02c0*/  LDG.E.64 R6, desc[UR4][R6.64] ;  /* 0x0000000406067981 */ /* 0x000ee4000c1e1b00 */
[----:B---3--:R-:W-:-:S08]  /*02d0*/  DADD R8, R4, -R6 ;  /* 0x0000000004087229 */ /* 0x008fd00000000806 */
[----:B------:R-:W-:Y:S01]  /*02e0*/  DFMA R8, R8, R2, R6 ;  /* 0x000000020808722b */ /* 0x000fe20000000006 */
[----:B--2---:R-:W-:-:S06]  /*02f0*/  IMAD.WIDE R2, R0, 0x8, R10 ;  /* 0x0000000800027825 */ /* 0x004fcc00078e020a */
[----:B------:R-:W-:Y:S01]  /*0300*/  STG.E.64 desc[UR4][R2.64], R8 ;  /* 0x0000000802007986 */ /* 0x000fe2000c101b04 */
[----:B------:R-:W-:Y:S05]  /*0310*/  EXIT ;  /* 0x000000000000794d */ /* 0x000fea0003800000 */
        .weak           $__internal_2_$__cuda_sm20_div_rn_f64_full
        .type           $__internal_2_$__cuda_sm20_div_rn_f64_full,@function
        .size           $__internal_2_$__cuda_sm20_div_rn_f64_full,(.L_x_113 - $__internal_2_$__cuda_sm20_div_rn_f64_full)
$__internal_2_$__cuda_sm20_div_rn_f64_full:
[----:B------:R-:W-:Y:S01]  /*0320*/  IMAD.MOV.U32 R3, RZ, RZ, 0x3ff68000 ;  /* 0x3ff68000ff037424 */ /* 0x000fe200078e00ff */
[C---:B------:R-:W-:Y:S01]  /*0330*/  FSETP.GEU.AND P1, PT, |R5|.reuse, 1.469367938527859385e-39, PT ;  /* 0x001000000500780b */ /* 0x040fe20003f2e200 */
[----:B------:R-:W-:Y:S01]  /*0340*/  IMAD.MOV.U32 R2, RZ, RZ, 0x0 ;  /* 0x00000000ff027424 */ /* 0x000fe200078e00ff */
[----:B------:R-:W-:Y:S01]  /*0350*/  LOP3.LUT R7, R5, 0x7ff00000, RZ, 0xc0, !PT ;  /* 0x7ff0000005077812 */ /* 0x000fe200078ec0ff */
[----:B------:R-:W0:Y:S01]  /*0360*/  MUFU.RCP64H R9, R3 ;  /* 0x0000000300097308 */ /* 0x000e220000001800 */
[----:B------:R-:W-:Y:S01]  /*0370*/  IMAD.MOV.U32 R8, RZ, RZ, 0x1 ;  /* 0x00000001ff087424 */ /* 0x000fe200078e00ff */
[----:B------:R-:W-:Y:S01]  /*0380*/  BSSY.RECONVERGENT B1, `(.L_x_40) ;  /* 0x0000045000017945 */ /* 0x000fe20003800200 */
[----:B------:R-:W-:Y:S01]  /*0390*/  IMAD.MOV.U32 R13, RZ, RZ, 0x1ca00000 ;  /* 0x1ca00000ff0d7424 */ /* 0x000fe200078e00ff */
[----:B------:R-:W-:Y:S01]  /*03a0*/  ISETP.GE.U32.AND P0, PT, R7, 0x40500000, PT ;  /* 0x405000000700780c */ /* 0x000fe20003f06070 */
[----:B------:R-:W-:Y:S02]  /*03b0*/  IMAD.MOV.U32 R18, RZ, RZ, R7 ;  /* 0x000000ffff127224 */ /* 0x000fe400078e0007 */
[----:B------:R-:W-:Y:S01]  /*03c0*/  IMAD.MOV.U32 R19, RZ, RZ, 0x40500000 ;  /* 0x40500000ff137424 */ /* 0x000fe200078e00ff */
[----:B------:R-:W-:-:S03]  /*03d0*/  SEL R13, R13, 0x63400000, !P0 ;  /* 0x634000000d0d7807 */ /* 0x000fc60004000000 */
[----:B------:R-:W-:Y:S01]  /*03e0*/  VIADD R20, R19, 0xffffffff ;  /* 0xffffffff13147836 */ /* 0x000fe20000000000 */
[----:B0-----:R-:W-:-:S08]  /*03f0*/  DFMA R10, R8, -R2, 1 ;  /* 0x3ff00000080a742b */ /* 0x001fd00000000802 */
[----:B------:R-:W-:-:S08]  /*0400*/  DFMA R10, R10, R10, R10 ;  /* 0x0000000a0a0a722b */ /* 0x000fd0000000000a */
[----:B------:R-:W-:Y:S01]  /*0410*/  DFMA R14, R8, R10, R8 ;  /* 0x0000000a080e722b */ /* 0x000fe20000000008 */
[C-C-:B------:R-:W-:Y:S01]  /*0420*/  @!P1 LOP3.LUT R10, R13.reuse, 0x80000000, R5.reuse, 0xf8, !PT ;  /* 0x800000000d0a9812 */ /* 0x140fe200078ef805 */
[----:B------:R-:W-:Y:S01]  /*0430*/  IMAD.MOV.U32 R8, RZ, RZ, R4 ;  /* 0x000000ffff087224 */ /* 0x000fe200078e0004 */
[----:B------:R-:W-:Y:S02]  /*0440*/  LOP3.LUT R9, R13, 0x800fffff, R5, 0xf8, !PT ;  /* 0x800fffff0d097812 */ /* 0x000fe400078ef805 */
[----:B------:R-:W-:Y:S01]  /*0450*/  @!P1 LOP3.LUT R11, R10, 0x100000, RZ, 0xfc, !PT ;  /* 0x001000000a0b9812 */ /* 0x000fe200078efcff */
[----:B------:R-:W-:Y:S02]  /*0460*/  @!P1 IMAD.MOV.U32 R10, RZ, RZ, RZ ;  /* 0x000000ffff0a9224 */ /* 0x000fe400078e00ff */
[----:B------:R-:W-:-:S04]  /*0470*/  DFMA R16, R14, -R2, 1 ;  /* 0x3ff000000e10742b */ /* 0x000fc80000000802 */
[----:B------:R-:W-:-:S04]  /*0480*/  @!P1 DFMA R8, R8, 2, -R10 ;  /* 0x400000000808982b */ /* 0x000fc8000000080a */
[----:B------:R-:W-:-:S06]  /*0490*/  DFMA R16, R14, R16, R14 ;  /* 0x000000100e10722b */ /* 0x000fcc000000000e */
[----:B------:R-:W-:Y:S02]  /*04a0*/  @!P1 LOP3.LUT R18, R9, 0x7ff00000, RZ, 0xc0, !PT ;  /* 0x7ff0000009129812 */ /* 0x000fe400078ec0ff */
[----:B------:R-:W-:-:S03]  /*04b0*/  DMUL R10, R16, R8 ;  /* 0x00000008100a7228 */ /* 0x000fc60000000000 */
[----:B------:R-:W-:-:S05]  /*04c0*/  VIADD R12, R18, 0xffffffff ;  /* 0xffffffff120c7836 */ /* 0x000fca0000000000 */
[----:B------:R-:W-:Y:S01]  /*04d0*/  DFMA R14, R10, -R2, R8 ;  /* 0x800000020a0e722b */ /* 0x000fe20000000008 */
[----:B------:R-:W-:-:S04]  /*04e0*/  ISETP.GT.U32.AND P0, PT, R12, 0x7feffffe, PT ;  /* 0x7feffffe0c00780c */ /* 0x000fc80003f04070 */
[----:B------:R-:W-:-:S03]  /*04f0*/  ISETP.GT.U32.OR P0, PT, R20, 0x7feffffe, P0 ;  /* 0x7feffffe1400780c */ /* 0x000fc60000704470 */
[----:B------:R-:W-:-:S10]  /*0500*/  DFMA R10, R16, R14, R10 ;  /* 0x0000000e100a722b */ /* 0x000fd4000000000a */
[----:B------:R-:W-:Y:S05]  /*0510*/  @P0 BRA `(.L_x_41) ;  /* 0x0000000000680947 */ /* 0x000fea0003800000 */
[----:B------:R-:W-:-:S05]  /*0520*/  IMAD.MOV.U32 R4, RZ, RZ, 0x40500000 ;  /* 0x40500000ff047424 */ /* 0x000fca00078e00ff */
[----:B------:R-:W-:-:S04]  /*0530*/  VIADDMNMX R7, R7, -R4, 0xb9600000, !PT ;  /* 0xb960000007077446 */ /* 0x000fc80007800904 */
[----:B------:R-:W-:-:S05]  /*0540*/  VIMNMX R4, PT, PT, R7, 0x46a00000, PT ;  /* 0x46a0000007047848 */ /* 0x000fca0003fe0100 */
[----:B------:R-:W-:Y:S02]  /*0550*/  IMAD.IADD R7, R4, 0x1, -R13 ;  /* 0x0000000104077824 */ /* 0x000fe400078e0a0d */
[----:B------:R-:W-:Y:S02]  /*0560*/  IMAD.MOV.U32 R4, RZ, RZ, RZ ;  /* 0x000000ffff047224 */ /* 0x000fe400078e00ff */
[----:B------:R-:W-:-:S06]  /*0570*/  VIADD R5, R7, 0x7fe00000 ;  /* 0x7fe0000007057836 */ /* 0x000fcc0000000000 */
[----:B------:R-:W-:-:S10]  /*0580*/  DMUL R12, R10, R4 ;  /* 0x000000040a0c7228 */ /* 0x000fd40000000000 */
[----:B------:R-:W-:-:S13]  /*0590*/  FSETP.GTU.AND P0, PT, |R13|, 1.469367938527859385e-39, PT ;  /* 0x001000000d00780b */ /* 0x000fda0003f0c200 */
[----:B------:R-:W-:Y:S05]  /*05a0*/  @P0 BRA `(.L_x_42) ;  /* 0x0000000000880947 */ /* 0x000fea0003800000 */
[----:B------:R-:W-:Y:S01]  /*05b0*/  DFMA R2, R10, -R2, R8 ;  /* 0x800000020a02722b */ /* 0x000fe20000000008 */
[----:B------:R-:W-:-:S09]  /*05c0*/  IMAD.MOV.U32 R4, RZ, RZ, RZ ;  /* 0x000000ffff047224 */ /* 0x000fd200078e00ff */
[C---:B------:R-:W-:Y:S02]  /*05d0*/  FSETP.NEU.AND P0, PT, R3.reuse, RZ, PT ;  /* 0x000000ff0300720b */ /* 0x040fe40003f0d000 */
[----:B------:R-:W-:-:S04]  /*05e0*/  LOP3.LUT R2, R3, 0x40568000, RZ, 0x3c, !PT ;  /* 0x4056800003027812 */ /* 0x000fc800078e3cff */
[----:B------:R-:W-:-:S04]  /*05f0*/  LOP3.LUT R9, R2, 0x80000000, RZ, 0xc0, !PT ;  /* 0x8000000002097812 */ /* 0x000fc800078ec0ff */
[----:B------:R-:W-:-:S03]  /*0600*/  LOP3.LUT R5, R9, R5, RZ, 0xfc, !PT ;  /* 0x0000000509057212 */ /* 0x000fc600078efcff */
[----:B------:R-:W-:Y:S05]  /*0610*/  @!P0 BRA `(.L_x_42) ;  /* 0x00000000006c8947 */ /* 0x000fea0003800000 */
[----:B------:R-:W-:Y:S01]  /*0620*/  IMAD.MOV R3, RZ, RZ, -R7 ;  /* 0x000000ffff037224 */ /* 0x000fe200078e0a07 */
[----:B------:R-:W-:Y:S01]  /*0630*/  DMUL.RP R4, R10, R4 ;  /* 0x000000040a047228 */ /* 0x000fe20000008000 */
[----:B------:R-:W-:Y:S01]  /*0640*/  IMAD.MOV.U32 R2, RZ, RZ, RZ ;  /* 0x000000ffff027224 */ /* 0x000fe200078e00ff */
[----:B------:R-:W-:-:S05]  /*0650*/  IADD3 R7, PT, PT, -R7, -0x43300000, RZ ;  /* 0xbcd0000007077810 */ /* 0x000fca0007ffe1ff */
[----:B------:R-:W-:-:S03]  /*0660*/  DFMA R2, R12, -R2, R10 ;  /* 0x800000020c02722b */ /* 0x000fc6000000000a */
[----:B------:R-:W-:-:S07]  /*0670*/  LOP3.LUT R9, R5, R9, RZ, 0x3c, !PT ;  /* 0x0000000905097212 */ /* 0x000fce00078e3cff */
[----:B------:R-:W-:-:S04]  /*0680*/  FSETP.NEU.AND P0, PT, |R3|, R7, PT ;  /* 0x000000070300720b */ /* 0x000fc80003f0d200 */
[----:B------:R-:W-:Y:S02]  /*0690*/  FSEL R12, R4, R12, !P0 ;  /* 0x0000000c040c7208 */ /* 0x000fe40004000000 */
[----:B------:R-:W-:Y:S01]  /*06a0*/  FSEL R13, R9, R13, !P0 ;  /* 0x0000000d090d7208 */ /* 0x000fe20004000000 */
[----:B------:R-:W-:Y:S06]  /*06b0*/  BRA `(.L_x_42) ;  /* 0x0000000000447947 */ /* 0x000fec0003800000 */
.L_x_41:
[----:B------:R-:W-:-:S14]  /*06c0*/  DSETP.NAN.AND P0, PT, R4, R4, PT ;  /* 0x000000040400722a */ /* 0x000fdc0003f08000 */
[----:B------:R-:W-:Y:S05]  /*06d0*/  @P0 BRA `(.L_x_43) ;  /* 0x0000000000340947 */ /* 0x000fea0003800000 */
[----:B------:R-:W-:Y:S01]  /*06e0*/  ISETP.NE.AND P0, PT, R18, R19, PT ;  /* 0x000000131200720c */ /* 0x000fe20003f05270 */
[----:B------:R-:W-:Y:S02]  /*06f0*/  IMAD.MOV.U32 R12, RZ, RZ, 0x0 ;  /* 0x00000000ff0c7424 */ /* 0x000fe400078e00ff */
[----:B------:R-:W-:-:S10]  /*0700*/  IMAD.MOV.U32 R13, RZ, RZ, -0x80000 ;  /* 0xfff80000ff0d7424 */ /* 0x000fd400078e00ff */
[----:B------:R-:W-:Y:S05]  /*0710*/  @!P0 BRA `(.L_x_42) ;  /* 0x00000000002c8947 */ /* 0x000fea0003800000 */
[----:B------:R-:W-:Y:S02]  /*0720*/  ISETP.NE.AND P0, PT, R18, 0x7ff00000, PT ;  /* 0x7ff000001200780c */ /* 0x000fe40003f05270 */
[----:B------:R-:W-:Y:S02]  /*0730*/  LOP3.LUT R4, R5, 0x40568000, RZ, 0x3c, !PT ;  /* 0x4056800005047812 */ /* 0x000fe400078e3cff */
[----:B------:R-:W-:Y:S02]  /*0740*/  ISETP.EQ.OR P0, PT, R19, RZ, !P0 ;  /* 0x000000ff1300720c */ /* 0x000fe40004702670 */
[----:B------:R-:W-:-:S11]  /*0750*/  LOP3.LUT R13, R4, 0x80000000, RZ, 0xc0, !PT ;  /* 0x80000000040d7812 */ /* 0x000fd600078ec0ff */
[----:B------:R-:W-:Y:S01]  /*0760*/  @P0 LOP3.LUT R2, R13, 0x7ff00000, RZ, 0xfc, !PT ;  /* 0x7ff000000d020812 */ /* 0x000fe200078efcff */
[----:B------:R-:W-:Y:S02]  /*0770*/  @!P0 IMAD.MOV.U32 R12, RZ, RZ, RZ ;  /* 0x000000ffff0c8224 */ /* 0x000fe400078e00ff */
[----:B------:R-:W-:Y:S02]  /*0780*/  @P0 IMAD.MOV.U32 R12, RZ, RZ, RZ ;  /* 0x000000ffff0c0224 */ /* 0x000fe400078e00ff */
[----:B------:R-:W-:Y:S01]  /*0790*/  @P0 IMAD.MOV.U32 R13, RZ, RZ, R2 ;  /* 0x000000ffff0d0224 */ /* 0x000fe200078e0002 */
[----:B------:R-:W-:Y:S06]  /*07a0*/  BRA `(.L_x_42) ;  /* 0x0000000000087947 */ /* 0x000fec0003800000 */
.L_x_43:
[----:B------:R-:W-:Y:S01]  /*07b0*/  LOP3.LUT R13, R5, 0x80000, RZ, 0xfc, !PT ;  /* 0x00080000050d7812 */ /* 0x000fe200078efcff */
[----:B------:R-:W-:-:S07]  /*07c0*/  IMAD.MOV.U32 R12, RZ, RZ, R4 ;  /* 0x000000ffff0c7224 */ /* 0x000fce00078e0004 */
.L_x_42:
[----:B------:R-:W-:Y:S05]  /*07d0*/  BSYNC.RECONVERGENT B1 ;  /* 0x0000000000017941 */ /* 0x000fea0003800200 */
.L_x_40:
[----:B------:R-:W-:Y:S02]  /*07e0*/  IMAD.MOV.U32 R7, RZ, RZ, 0x0 ;  /* 0x00000000ff077424 */ /* 0x000fe400078e00ff */
[----:B------:R-:W-:Y:S02]  /*07f0*/  IMAD.MOV.U32 R2, RZ, RZ, R12 ;  /* 0x000000ffff027224 */ /* 0x000fe400078e000c */
[----:B------:R-:W-:Y:S01]  /*0800*/  IMAD.MOV.U32 R3, RZ, RZ, R13 ;  /* 0x000000ffff037224 */ /* 0x000fe200078e000d */
[----:B------:R-:W-:Y:S06]  /*0810*/  RET.REL.NODEC R6 `(_Z29prs_copy_best_solution_kernelPdS_PKjPKdS3_j) ;  /* 0xfffffff406f87950 */ /* 0x000fec0003c3ffff */
.L_x_44:
        /* <DEDUP_REMOVED lines=14> */
.L_x_113:


//--------------------- .text._Z35prs_reduce_fitness_min_final_kernelPKdPKjPdPjj --------------------------
	.section	.text._Z35prs_reduce_fitness_min_final_kernelPKdPKjPdPjj,"ax",@progbits
	.align	128
        .global         _Z35prs_reduce_fitness_min_final_kernelPKdPKjPdPjj
        .type           _Z35prs_reduce_fitness_min_final_kernelPKdPKjPdPjj,@function
        .size           _Z35prs_reduce_fitness_min_final_kernelPKdPKjPdPjj,(.L_x_118 - _Z35prs_reduce_fitness_min_final_kernelPKdPKjPdPjj)
        .other          _Z35prs_reduce_fitness_min_final_kernelPKdPKjPdPjj,@"STO_CUDA_ENTRY STV_DEFAULT"
_Z35prs_reduce_fitness_min_final_kernelPKdPKjPdPjj:
.text._Z35prs_reduce_fitness_min_final_kernelPKdPKjPdPjj:
[----:B------:R-:W-:Y:S01]  /*0000*/  LDC R1, c[0x0][0x37c] ;  /* 0x0000df00ff017b82 */ /* 0x000fe20000000800 */
[----:B------:R-:W0:Y:S01]  /*0010*/  S2R R13, SR_TID.X ;  /* 0x00000000000d7919 */ /* 0x000e220000002100 */
[----:B------:R-:W0:Y:S01]  /*0020*/  LDCU UR7, c[0x0][0x3a0] ;  /* 0x00007400ff0777ac */ /* 0x000e220008000800 */
[----:B------:R-:W-:Y:S02]  /*0030*/  IMAD.MOV.U32 R2, RZ, RZ, -0x1 ;  /* 0xffffffffff027424 */ /* 0x000fe400078e00ff */
[----:B------:R-:W-:Y:S01]  /*0040*/  IMAD.MOV.U32 R3, RZ, RZ, 0x7fefffff ;  /* 0x7fefffffff037424 */ /* 0x000fe200078e00ff */
[----:B------:R-:W1:Y:S01]  /*0050*/  LDCU.64 UR8, c[0x0][0x358] ;  /* 0x00006b00ff0877ac */ /* 0x000e620008000a00 */
[----:B------:R-:W-:Y:S01]  /*0060*/  IMAD.MOV.U32 R0, RZ, RZ, RZ ;  /* 0x000000ffff007224 */ /* 0x000fe200078e00ff */
[----:B0-----:R-:W-:-:S13]  /*0070*/  ISETP.GE.U32.AND P0, PT, R13, UR7, PT ;  /* 0x000000070d007c0c */ /* 0x001fda000bf06070 */
[----:B------:R-:W0:Y:S08]  /*0080*/  @!P0 LDC.64 R4, c[0x0][0x380] ;  /* 0x0000e000ff048b82 */ /* 0x000e300000000a00 */
[----:B------:R-:W2:Y:S01]  /*0090*/  @!P0 LDC.64 R6, c[0x0][0x388] ;  /* 0x0000e200ff068b82 */ /* 0x000ea20000000a00 */
[----:B0-----:R-:W-:-:S05]  /*00a0*/  @!P0 IMAD.WIDE.U32 R4, R13, 0x8, R4 ;  /* 0x000000080d048825 */ /* 0x001fca00078e0004 */
[----:B-1----:R-:W3:Y:S01]  /*00b0*/  @!P0 LDG.E.64.CONSTANT R2, desc[UR8][R4.64] ;  /* 0x0000000804028981 */ /* 0x002ee2000c1e9b00 */
[----:B--2---:R-:W-:-:S05]  /*00c0*/  @!P0 IMAD.WIDE.U32 R6, R13, 0x4, R6 ;  /* 0x000000040d068825 */ /* 0x004fca00078e0006 */
[----:B------:R-:W2:Y:S01]  /*00d0*/  @!P0 LDG.E.CONSTANT R0, desc[UR8][R6.64] ;  /* 0x0000000806008981 */ /* 0x000ea2000c1e9900 */
[----:B------:R-:W0:Y:S01]  /*00e0*/  S2UR UR5, SR_CgaCtaId ;  /* 0x00000000000579c3 */ /* 0x000e220000008800 */
[----:B------:R-:W-:Y:S02]  /*00f0*/  UMOV UR4, 0x400 ;  /* 0x0000040000047882 */ /* 0x000fe40000000000 */
[----:B0-----:R-:W-:-:S04]  /*0100*/  ULEA UR4, UR5, UR4, 0x18 ;  /* 0x0000000405047291 */ /* 0x001fc8000f8ec0ff */
[----:B------:R-:W-:Y:S02]  /*0110*/  ULEA UR6, UR7, UR4, 0x3 ;  /* 0x0000000407067291 */ /* 0x000fe4000f8e18ff */
[----:B------:R-:W-:-:S04]  /*0120*/  LEA R9, R13, UR4, 0x3 ;  /* 0x000000040d097c11 */ /* 0x000fc8000f8e18ff */
[----:B------:R-:W-:Y:S01]  /*0130*/  LEA R11, R13, UR6, 0x2 ;  /* 0x000000060d0b7c11 */ /* 0x000fe2000f8e10ff */
[----:B------:R-:W-:Y:S01]  /*0140*/  UISETP.GE.U32.AND UP0, UPT, UR7, 0x2, UPT ;  /* 0x000000020700788c */ /* 0x000fe2000bf06070 */
[----:B---3--:R0:W-:Y:S04]  /*0150*/  STS.64 [R9], R2 ;  /* 0x0000000209007388 */ /* 0x0081e80000000a00 */
[----:B--2---:R0:W-:Y:S01]  /*0160*/  STS [R11], R0 ;  /* 0x000000000b007388 */ /* 0x0041e20000000800 */
[----:B------:R-:W-:Y:S06]  /*0170*/  BAR.SYNC.DEFER_BLOCKING 0x0 ;  /* 0x0000000000007b1d */ /* 0x000fec0000010000 */
[----:B------:R-:W-:Y:S05]  /*0180*/  BRA.U !UP0, `(.L_x_45) ;  /* 0x00000001084c7547 */ /* 0x000fea000b800000 */
[----:B------:R-:W0:Y:S02]  /*0190*/  LDCU UR4, c[0x0][0x3a0] ;  /* 0x00007400ff0477ac */ /* 0x000e240008000800 */
[----:B0-----:R-:W-:-:S07]  /*01a0*/  MOV R0, UR4 ;  /* 0x0000000400007c02 */ /* 0x001fce0008000f00 */
.L_x_48:
[--C-:B------:R-:W-:Y:S01]  /*01b0*/  IMAD.MOV.U32 R6, RZ, RZ, R0.reuse ;  /* 0x000000ffff067224 */ /* 0x100fe200078e0000 */
[----:B------:R-:W-:Y:S01]  /*01c0*/  SHF.R.U32.HI R0, RZ, 0x1, R0 ;  /* 0x00000001ff007819 */ /* 0x000fe20000011600 */
[----:B------:R-:W-:Y:S03]  /*01d0*/  BSSY.RECONVERGENT B0, `(.L_x_46) ;  /* 0x000000b000007945 */ /* 0x000fe60003800200 */
[----:B------:R-:W-:-:S13]  /*01e0*/  ISETP.GE.U32.AND P0, PT, R13, R0, PT ;  /* 0x000000000d00720c */ /* 0x000fda0003f06070 */
[----:B0-----:R-:W-:Y:S05]  /*01f0*/  @P0 BRA `(.L_x_47) ;  /* 0x0000000000200947 */ /* 0x001fea0003800000 */
[----:B------:R-:W-:Y:S01]  /*0200*/  IMAD R4, R0, 0x8, R9 ;  /* 0x0000000800047824 */ /* 0x000fe200078e0209 */
[----:B------:R-:W-:Y:S05]  /*0210*/  LDS.64 R2, [R9] ;  /* 0x0000000009027984 */ /* 0x000fea0000000a00 */
[----:B------:R-:W0:Y:S02]  /*0220*/  LDS.64 R4, [R4] ;  /* 0x0000000004047984 */ /* 0x000e240000000a00 */
[----:B0-----:R-:W-:-:S14]  /*0230*/  DSETP.GT.AND P0, PT, R2, R4, PT ;  /* 0x000000040200722a */ /* 0x001fdc0003f04000 */
[----:B------:R-:W-:Y:S01]  /*0240*/  @P0 LEA R2, R0, R11, 0x2 ;  /* 0x0000000b00020211 */ /* 0x000fe200078e10ff */
[----:B------:R-:W-:Y:S05]  /*0250*/  @P0 STS.64 [R9], R4 ;  /* 0x0000000409000388 */ /* 0x000fea0000000a00 */
[----:B------:R-:W0:Y:S04]  /*0260*/  @P0 LDS R2, [R2] ;  /* 0x0000000002020984 */ /* 0x000e280000000800 */
[----:B0-----:R0:W-:Y:S02]  /*0270*/  @P0 STS [R11], R2 ;  /* 0x000000020b000388 */ /* 0x0011e40000000800 */
.L_x_47:
[----:B------:R-:W-:Y:S05]  /*0280*/  BSYNC.RECONVERGENT B0 ;  /* 0x0000000000007941 */ /* 0x000fea0003800200 */
.L_x_46:
[----:B------:R-:W-:Y:S01]  /*0290*/  BAR.SYNC.DEFER_BLOCKING 0x0 ;  /* 0x0000000000007b1d */ /* 0x000fe20000010000 */
[----:B------:R-:W-:-:S13]  /*02a0*/  ISETP.GT.U32.AND P0, PT, R6, 0x3, PT ;  /* 0x000000030600780c */ /* 0x000fda0003f04070 */
[----:B------:R-:W-:Y:S05]  /*02b0*/  @P0 BRA `(.L_x_48) ;  /* 0xfffffffc00bc0947 */ /* 0x000fea000383ffff */
.L_x_45:
[----:B------:R-:W-:-:S13]  /*02c0*/  ISETP.NE.AND P0, PT, R13, RZ, PT ;  /* 0x000000ff0d00720c */ /* 0x000fda0003f05270 */
[----:B------:R-:W-:Y:S05]  /*02d0*/  @P0 EXIT ;  /* 0x000000000000094d */ /* 0x000fea0003800000 */
[----:B------:R-:W1:Y:S01]  /*02e0*/  S2UR UR5, SR_CgaCtaId ;  /* 0x00000000000579c3 */ /* 0x000e620000008800 */
[----:B------:R-:W-:Y:S01]  /*02f0*/  UMOV UR4, 0x400 ;  /* 0x0000040000047882 */ /* 0x000fe20000000000 */
[----:B0-----:R-:W-:Y:S06]  /*0300*/  LDS R9, [UR6] ;  /* 0x00000006ff097984 */ /* 0x001fec0008000800 */
[----:B------:R-:W0:Y:S08]  /*0310*/  LDC.64 R4, c[0x0][0x390] ;  /* 0x0000e400ff047b82 */ /* 0x000e300000000a00 */
[----:B------:R-:W2:Y:S01]  /*0320*/  LDC.64 R6, c[0x0][0x398] ;  /* 0x0000e600ff067b82 */ /* 0x000ea20000000a00 */
[----:B-1----:R-:W-:-:S09]  /*0330*/  ULEA UR4, UR5, UR4, 0x18 ;  /* 0x0000000405047291 */ /* 0x002fd2000f8ec0ff */
[----:B------:R-:W0:Y:S04]  /*0340*/  LDS.64 R2, [UR4] ;  /* 0x00000004ff027984 */ /* 0x000e280008000a00 */
[----:B0-----:R-:W-:Y:S04]  /*0350*/  STG.E.64 desc[UR8][R4.64], R2 ;  /* 0x0000000204007986 */ /* 0x001fe8000c101b08 */
[----:B--2---:R-:W-:Y:S01]  /*0360*/  STG.E desc[UR8][R6.64], R9 ;  /* 0x0000000906007986 */ /* 0x004fe2000c101908 */
[----:B------:R-:W-:Y:S05]  /*0370*/  EXIT ;  /* 0x000000000000794d */ /* 0x000fea0003800000 */
.L_x_49:
        /* <DEDUP_REMOVED lines=16> */
.L_x_118:


//--------------------- .text._Z35prs_reduce_fitness_min_block_kernelPKdPdPjj --------------------------
	.section	.text._Z35prs_reduce_fitness_min_block_kernelPKdPdPjj,"ax",@progbits
	.align	128
        .global         _Z35prs_reduce_fitness_min_block_kernelPKdPdPjj
        .type           _Z35prs_reduce_fitness_min_block_kernelPKdPdPjj,@function
        .size           _Z35prs_reduce_fitness_min_block_kernelPKdPdPjj,(.L_x_119 - _Z35prs_reduce_fitness_min_block_kernelPKdPdPjj)
        .other          _Z35prs_reduce_fitness_min_block_kernelPKdPdPjj,@"STO_CUDA_ENTRY STV_DEFAULT"
_Z35prs_reduce_fitness_min_block_kernelPKdPdPjj:
.text._Z35prs_reduce_fitness_min_block_kernelPKdPdPjj:
[----:B------:R-:W-:Y:S01]  /*0000*/  LDC R1, c[0x0][0x37c] ;  /* 0x0000df00ff017b82 */ /* 0x000fe20000000800 */
[----:B------:R-:W0:Y:S01]  /*0010*/  S2R R11, SR_TID.X ;  /* 0x00000000000b7919 */ /* 0x000e220000002100 */
[----:B------:R-:W0:Y:S01]  /*0020*/  LDCU UR4, c[0x0][0x360] ;  /* 0x00006c00ff0477ac */ /* 0x000e220008000800 */
[----:B------:R-:W-:Y:S01]  /*0030*/  IMAD.MOV.U32 R2, RZ, RZ, -0x1 ;  /* 0xffffffffff027424 */ /* 0x000fe200078e00ff */
[----:B------:R-:W0:Y:S01]  /*0040*/  S2R R0, SR_CTAID.X ;  /* 0x0000000000007919 */ /* 0x000e220000002500 */
[----:B------:R-:W1:Y:S01]  /*0050*/  LDCU UR5, c[0x0][0x398] ;  /* 0x00007300ff0577ac */ /* 0x000e620008000800 */
[----:B------:R-:W-:Y:S01]  /*0060*/  IMAD.MOV.U32 R3, RZ, RZ, 0x7fefffff ;  /* 0x7fefffffff037424 */ /* 0x000fe200078e00ff */
[----:B------:R-:W2:Y:S01]  /*0070*/  LDCU.64 UR6, c[0x0][0x358] ;  /* 0x00006b00ff0677ac */ /* 0x000ea20008000a00 */
[----:B0-----:R-:W-:-:S05]  /*0080*/  IMAD R7, R0, UR4, R11 ;  /* 0x0000000400077c24 */ /* 0x001fca000f8e020b */
[----:B-1----:R-:W-:-:S13]  /*0090*/  ISETP.GE.U32.AND P0, PT, R7, UR5, PT ;  /* 0x0000000507007c0c */ /* 0x002fda000bf06070 */
[----:B------:R-:W0:Y:S02]  /*00a0*/  @!P0 LDC.64 R4, c[0x0][0x380] ;  /* 0x0000e000ff048b82 */ /* 0x000e240000000a00 */
[----:B0-----:R-:W-:-:S05]  /*00b0*/  @!P0 IMAD.WIDE.U32 R4, R7, 0x8, R4 ;  /* 0x0000000807048825 */ /* 0x001fca00078e0004 */
[----:B--2---:R-:W2:Y:S01]  /*00c0*/  @!P0 LDG.E.64.CONSTANT R2, desc[UR6][R4.64] ;  /* 0x0000000604028981 */ /* 0x004ea2000c1e9b00 */
[----:B------:R-:W-:Y:S01]  /*00d0*/  MOV R6, 0x400 ;  /* 0x0000040000067802 */ /* 0x000fe20000000f00 */
[----:B------:R-:W0:Y:S03]  /*00e0*/  S2R R9, SR_CgaCtaId ;  /* 0x0000000000097919 */ /* 0x000e260000008800 */
[----:B0-----:R-:W-:Y:S02]  /*00f0*/  LEA R9, R9, R6, 0x18 ;  /* 0x0000000609097211 */ /* 0x001fe400078ec0ff */
[----:B------:R-:W-:-:S04]  /*0100*/  MOV R6, UR4 ;  /* 0x0000000400067c02 */ /* 0x000fc80008000f00 */
[C---:B------:R-:W-:Y:S01]  /*0110*/  ISETP.GE.U32.AND P0, PT, R6.reuse, 0x2, PT ;  /* 0x000000020600780c */ /* 0x040fe20003f06070 */
[----:B------:R-:W-:Y:S01]  /*0120*/  IMAD R8, R6, 0x8, R9 ;  /* 0x0000000806087824 */ /* 0x000fe200078e0209 */
[----:B------:R-:W-:-:S03]  /*0130*/  LEA R9, R11, R9, 0x3 ;  /* 0x000000090b097211 */ /* 0x000fc600078e18ff */
[----:B------:R-:W-:Y:S02]  /*0140*/  IMAD R13, R11, 0x4, R8 ;  /* 0x000000040b0d7824 */ /* 0x000fe400078e0208 */
[----:B--2---:R0:W-:Y:S04]  /*0150*/  STS.64 [R9], R2 ;  /* 0x0000000209007388 */ /* 0x0041e80000000a00 */
[----:B------:R0:W-:Y:S01]  /*0160*/  STS [R13], R7 ;  /* 0x000000070d007388 */ /* 0x0001e20000000800 */
[----:B------:R-:W-:Y:S06]  /*0170*/  BAR.SYNC.DEFER_BLOCKING 0x0 ;  /* 0x0000000000007b1d */ /* 0x000fec0000010000 */
[----:B------:R-:W-:Y:S05]  /*0180*/  @!P0 BRA `(.L_x_50) ;  /* 0x0000000000448947 */ /* 0x000fea0003800000 */
.L_x_53:
[----:B0-----:R-:W-:Y:S01]  /*0190*/  MOV R7, R6 ;  /* 0x0000000600077202 */ /* 0x001fe20000000f00 */
[----:B------:R-:W-:Y:S01]  /*01a0*/  BSSY.RECONVERGENT B0, `(.L_x_51) ;  /* 0x000000c000007945 */ /* 0x000fe20003800200 */
[----:B------:R-:W-:-:S04]  /*01b0*/  SHF.R.U32.HI R6, RZ, 0x1, R6 ;  /* 0x00000001ff067819 */ /* 0x000fc80000011606 */
[----:B------:R-:W-:-:S13]  /*01c0*/  ISETP.GE.U32.AND P0, PT, R11, R6, PT ;  /* 0x000000060b00720c */ /* 0x000fda0003f06070 */
[----:B------:R-:W-:Y:S05]  /*01d0*/  @P0 BRA `(.L_x_52) ;  /* 0x0000000000200947 */ /* 0x000fea0003800000 */
        /* <DEDUP_REMOVED lines=8> */
.L_x_52:
[----:B------:R-:W-:Y:S05]  /*0260*/  BSYNC.RECONVERGENT B0 ;  /* 0x0000000000007941 */ /* 0x000fea0003800200 */
.L_x_51:
[----:B------:R-:W-:Y:S01]  /*0270*/  BAR.SYNC.DEFER_BLOCKING 0x0 ;  /* 0x0000000000007b1d */ /* 0x000fe20000010000 */
[----:B------:R-:W-:-:S13]  /*0280*/  ISETP.GT.U32.AND P0, PT, R7, 0x3, PT ;  /* 0x000000030700780c */ /* 0x000fda0003f04070 */
[----:B------:R-:W-:Y:S05]  /*0290*/  @P0 BRA `(.L_x_53) ;  /* 0xfffffffc00bc0947 */ /* 0x000fea000383ffff */
.L_x_50:
[----:B------:R-:W-:-:S13]  /*02a0*/  ISETP.NE.AND P0, PT, R11, RZ, PT ;  /* 0x000000ff0b00720c */ /* 0x000fda0003f05270 */
[----:B------:R-:W-:Y:S05]  /*02b0*/  @P0 EXIT ;  /* 0x000000000000094d */ /* 0x000fea0003800000 */
[----:B------:R-:W1:Y:S01]  /*02c0*/  S2UR UR5, SR_CgaCtaId ;  /* 0x00000000000579c3 */ /* 0x000e620000008800 */
[----:B------:R-:W-:Y:S01]  /*02d0*/  UMOV UR4, 0x400 ;  /* 0x0000040000047882 */ /* 0x000fe20000000000 */
[----:B0-----:R-:W-:Y:S06]  /*02e0*/  LDS R9, [R8] ;  /* 0x0000000008097984 */ /* 0x001fec0000000800 */
[----:B------:R-:W0:Y:S08]  /*02f0*/  LDC.64 R4, c[0x0][0x388] ;  /* 0x0000e200ff047b82 */ /* 0x000e300000000a00 */
[----:B------:R-:W2:Y:S01]  /*0300*/  LDC.64 R6, c[0x0][0x390] ;  /* 0x0000e400ff067b82 */ /* 0x000ea20000000a00 */
[----:B-1----:R-:W-:Y:S01]  /*0310*/  ULEA UR4, UR5, UR4, 0x18 ;  /* 0x0000000405047291 */ /* 0x002fe2000f8ec0ff */
[----:B0-----:R-:W-:-:S08]  /*0320*/  IMAD.WIDE.U32 R4, R0, 0x8, R4 ;  /* 0x0000000800047825 */ /* 0x001fd000078e0004 */
[----:B------:R-:W0:Y:S01]  /*0330*/  LDS.64 R2, [UR4] ;  /* 0x00000004ff027984 */ /* 0x000e220008000a00 */
[----:B--2---:R-:W-:-:S03]  /*0340*/  IMAD.WIDE.U32 R6, R0, 0x4, R6 ;  /* 0x0000000400067825 */ /* 0x004fc600078e0006 */
[----:B0-----:R-:W-:Y:S04]  /*0350*/  STG.E.64 desc[UR6][R4.64], R2 ;  /* 0x0000000204007986 */ /* 0x001fe8000c101b06 */
[----:B------:R-:W-:Y:S01]  /*0360*/  STG.E desc[UR6][R6.64], R9 ;  /* 0x0000000906007986 */ /* 0x000fe2000c101906 */
[----:B------:R-:W-:Y:S05]  /*0370*/  EXIT ;  /* 0x000000000000794d */ /* 0x000fea0003800000 */
.L_x_54:
        /* <DEDUP_REMOVED lines=16> */
.L_x_119:


//--------------------- .text._Z35prs_reduce_fitness_sum_final_kernelPKdPdj --------------------------
	.section	.text._Z35prs_reduce_fitness_sum_final_kernelPKdPdj,"ax",@progbits
	.align	128
        .global         _Z35prs_reduce_fitness_sum_final_kernelPKdPdj
        .type           _Z35prs_reduce_fitness_sum_final_kernelPKdPdj,@function
        .size           _Z35prs_reduce_fitness_sum_final_kernelPKdPdj,(.L_x_120 - _Z35prs_reduce_fitness_sum_final_kernelPKdPdj)
        .other          _Z35prs_reduce_fitness_sum_final_kernelPKdPdj,@"STO_CUDA_ENTRY STV_DEFAULT"
_Z35prs_reduce_fitness_sum_final_kernelPKdPdj:
.text._Z35prs_reduce_fitness_sum_final_kernelPKdPdj:
[----:B------:R-:W-:Y:S01]  /*0000*/  LDC R1, c[0x0][0x37c] ;  /* 0x0000df00ff017b82 */ /* 0x000fe20000000800 */
[----:B------:R-:W0:Y:S01]  /*0010*/  S2R R9, SR_TID.X ;  /* 0x0000000000097919 */ /* 0x000e220000002100 */
[----:B------:R-:W0:Y:S01]  /*0020*/  LDCU UR4, c[0x0][0x390] ;  /* 0x00007200ff0477ac */ /* 0x000e220008000800 */
[----:B------:R-:W-:Y:S01]  /*0030*/  CS2R R2, SRZ ;  /* 0x0000000000027805 */ /* 0x000fe2000001ff00 */
[----:B------:R-:W1:Y:S01]  /*0040*/  LDCU.64 UR6, c[0x0][0x358] ;  /* 0x00006b00ff0677ac */ /* 0x000e620008000a00 */
[----:B0-----:R-:W-:-:S13]  /*0050*/  ISETP.GE.U32.AND P0, PT, R9, UR4, PT ;  /* 0x0000000409007c0c */ /* 0x001fda000bf06070 */
[----:B------:R-:W0:Y:S02]  /*0060*/  @!P0 LDC.64 R4, c[0x0][0x380] ;  /* 0x0000e000ff048b82 */ /* 0x000e240000000a00 */
[----:B0-----:R-:W-:-:S05]  /*0070*/  @!P0 IMAD.WIDE.U32 R4, R9, 0x8, R4 ;  /* 0x0000000809048825 */ /* 0x001fca00078e0004 */
[----:B-1----:R-:W2:Y:S01]  /*0080*/  @!P0 LDG.E.64.CONSTANT R2, desc[UR6][R4.64] ;  /* 0x0000000604028981 */ /* 0x002ea2000c1e9b00 */
[----:B------:R-:W0:Y:S01]  /*0090*/  S2UR UR5, SR_CgaCtaId ;  /* 0x00000000000579c3 */ /* 0x000e220000008800 */
[----:B------:R-:W-:Y:S01]  /*00a0*/  UMOV UR4, 0x400 ;  /* 0x0000040000047882 */ /* 0x000fe20000000000 */
[----:B------:R-:W1:Y:S01]  /*00b0*/  LDCU UR8, c[0x0][0x360] ;  /* 0x00006c00ff0877ac */ /* 0x000e620008000800 */
[----:B------:R-:W-:Y:S01]  /*00c0*/  ISETP.NE.AND P0, PT, R9, RZ, PT ;  /* 0x000000ff0900720c */ /* 0x000fe20003f05270 */
[----:B-1----:R-:W-:Y:S02]  /*00d0*/  UISETP.GE.U32.AND UP0, UPT, UR8, 0x2, UPT ;  /* 0x000000020800788c */ /* 0x002fe4000bf06070 */
[----:B0-----:R-:W-:-:S06]  /*00e0*/  ULEA UR4, UR5, UR4, 0x18 ;  /* 0x0000000405047291 */ /* 0x001fcc000f8ec0ff */
[----:B------:R-:W-:-:S05]  /*00f0*/  LEA R7, R9, UR4, 0x3 ;  /* 0x0000000409077c11 */ /* 0x000fca000f8e18ff */
[----:B--2---:R0:W-:Y:S01]  /*0100*/  STS.64 [R7], R2 ;  /* 0x0000000207007388 */ /* 0x0041e20000000a00 */
[----:B------:R-:W-:Y:S06]  /*0110*/  BAR.SYNC.DEFER_BLOCKING 0x0 ;  /* 0x0000000000007b1d */ /* 0x000fec0000010000 */
[----:B------:R-:W-:Y:S05]  /*0120*/  BRA.U !UP0, `(.L_x_55) ;  /* 0x0000000108307547 */ /* 0x000fea000b800000 */
[----:B------:R-:W-:-:S07]  /*0130*/  IMAD.U32 R0, RZ, RZ, UR8 ;  /* 0x00000008ff007e24 */ /* 0x000fce000f8e00ff */
.L_x_56:
[----:B------:R-:W-:-:S04]  /*0140*/  SHF.R.U32.HI R8, RZ, 0x1, R0 ;  /* 0x00000001ff087819 */ /* 0x000fc80000011600 */
[----:B------:R-:W-:-:S13]  /*0150*/  ISETP.GE.U32.AND P1, PT, R9, R8, PT ;  /* 0x000000080900720c */ /* 0x000fda0003f26070 */
[----:B------:R-:W-:Y:S01]  /*0160*/  @!P1 IMAD R6, R8, 0x8, R7 ;  /* 0x0000000808069824 */ /* 0x000fe200078e0207 */
[----:B------:R-:W-:Y:S04]  /*0170*/  @!P1 LDS.64 R4, [R7] ;  /* 0x0000000007049984 */ /* 0x000fe80000000a00 */
[----:B0-----:R-:W0:Y:S02]  /*0180*/  @!P1 LDS.64 R2, [R6] ;  /* 0x0000000006029984 */ /* 0x001e240000000a00 */
[----:B0-----:R-:W-:-:S07]  /*0190*/  @!P1 DADD R2, R2, R4 ;  /* 0x0000000002029229 */ /* 0x001fce0000000004 */
[----:B------:R1:W-:Y:S01]  /*01a0*/  @!P1 STS.64 [R7], R2 ;  /* 0x0000000207009388 */ /* 0x0003e20000000a00 */
[----:B------:R-:W-:Y:S01]  /*01b0*/  BAR.SYNC.DEFER_BLOCKING 0x0 ;  /* 0x0000000000007b1d */ /* 0x000fe20000010000 */
[----:B------:R-:W-:Y:S01]  /*01c0*/  ISETP.GT.U32.AND P1, PT, R0, 0x3, PT ;  /* 0x000000030000780c */ /* 0x000fe20003f24070 */
[----:B------:R-:W-:-:S12]  /*01d0*/  IMAD.MOV.U32 R0, RZ, RZ, R8 ;  /* 0x000000ffff007224 */ /* 0x000fd800078e0008 */
[----:B-1----:R-:W-:Y:S05]  /*01e0*/  @P1 BRA `(.L_x_56) ;  /* 0xfffffffc00d41947 */ /* 0x002fea000383ffff */
.L_x_55:
[----:B------:R-:W-:Y:S05]  /*01f0*/  @P0 EXIT ;  /* 0x000000000000094d */ /* 0x000fea0003800000 */
[----:B------:R-:W1:Y:S01]  /*0200*/  S2UR UR5, SR_CgaCtaId ;  /* 0x00000000000579c3 */ /* 0x000e620000008800 */
[----:B------:R-:W-:-:S07]  /*0210*/  UMOV UR4, 0x400 ;  /* 0x0000040000047882 */ /* 0x000fce0000000000 */
[----:B------:R-:W2:Y:S01]  /*0220*/  LDC.64 R4, c[0x0][0x388] ;  /* 0x0000e200ff047b82 */ /* 0x000ea20000000a00 */
[----:B-1----:R-:W-:-:S09]  /*0230*/  ULEA UR4, UR5, UR4, 0x18 ;  /* 0x0000000405047291 */ /* 0x002fd2000f8ec0ff */
[----:B0-----:R-:W2:Y:S04]  /*0240*/  LDS.64 R2, [UR4] ;  /* 0x00000004ff027984 */ /* 0x001ea80008000a00 */
[----:B--2---:R-:W-:Y:S01]  /*0250*/  STG.E.64 desc[UR6][R4.64], R2 ;  /* 0x0000000204007986 */ /* 0x004fe2000c101b06 */
[----:B------:R-:W-:Y:S05]  /*0260*/  EXIT ;  /* 0x000000000000794d */ /* 0x000fea0003800000 */
.L_x_57:
        /* <DEDUP_REMOVED lines=9> */
.L_x_120:


//--------------------- .text._Z35prs_reduce_fitness_sum_block_kernelPKdPdj --------------------------
	.section	.text._Z35prs_reduce_fitness_sum_block_kernelPKdPdj,"ax",@progbits
	.align	128
        .global         _Z35prs_reduce_fitness_sum_block_kernelPKdPdj
        .type           _Z35prs_reduce_fitness_sum_block_kernelPKdPdj,@function
        .size           _Z35prs_reduce_fitness_sum_block_kernelPKdPdj,(.L_x_121 - _Z35prs_reduce_fitness_sum_block_kernelPKdPdj)
        .other          _Z35prs_reduce_fitness_sum_block_kernelPKdPdj,@"STO_CUDA_ENTRY STV_DEFAULT"
_Z35prs_reduce_fitness_sum_block_kernelPKdPdj:
.text._Z35prs_reduce_fitness_sum_block_kernelPKdPdj:
[----:B------:R-:W-:Y:S01]  /*0000*/  LDC R1, c[0x0][0x37c] ;  /* 0x0000df00ff017b82 */ /* 0x000fe20000000800 */
[----:B------:R-:W0:Y:S01]  /*0010*/  S2R R8, SR_TID.X ;  /* 0x0000000000087919 */ /* 0x000e220000002100 */
[----:B------:R-:W0:Y:S01]  /*0020*/  LDCU UR8, c[0x0][0x360] ;  /* 0x00006c00ff0877ac */ /* 0x000e220008000800 */
[----:B------:R-:W-:Y:S01]  /*0030*/  CS2R R2, SRZ ;  /* 0x0000000000027805 */ /* 0x000fe2000001ff00 */
[----:B------:R-:W0:Y:S01]  /*0040*/  S2R R9, SR_CTAID.X ;  /* 0x0000000000097919 */ /* 0x000e220000002500 */
[----:B------:R-:W1:Y:S01]  /*0050*/  LDCU UR4, c[0x0][0x390] ;  /* 0x00007200ff0477ac */ /* 0x000e620008000800 */
[----:B------:R-:W2:Y:S01]  /*0060*/  LDCU.64 UR6, c[0x0][0x358] ;  /* 0x00006b00ff0677ac */ /* 0x000ea20008000a00 */
[----:B0-----:R-:W-:-:S05]  /*0070*/  IMAD R7, R9, UR8, R8 ;  /* 0x0000000809077c24 */ /* 0x001fca000f8e0208 */
[----:B-1----:R-:W-:-:S13]  /*0080*/  ISETP.GE.U32.AND P0, PT, R7, UR4, PT ;  /* 0x0000000407007c0c */ /* 0x002fda000bf06070 */
[----:B------:R-:W0:Y:S02]  /*0090*/  @!P0 LDC.64 R4, c[0x0][0x380] ;  /* 0x0000e000ff048b82 */ /* 0x000e240000000a00 */
[----:B0-----:R-:W-:-:S05]  /*00a0*/  @!P0 IMAD.WIDE.U32 R4, R7, 0x8, R4 ;  /* 0x0000000807048825 */ /* 0x001fca00078e0004 */
[----:B--2---:R-:W2:Y:S01]  /*00b0*/  @!P0 LDG.E.64.CONSTANT R2, desc[UR6][R4.64] ;  /* 0x0000000604028981 */ /* 0x004ea2000c1e9b00 */
[----:B------:R-:W0:Y:S01]  /*00c0*/  S2UR UR5, SR_CgaCtaId ;  /* 0x00000000000579c3 */ /* 0x000e220000008800 */
[----:B------:R-:W-:Y:S01]  /*00d0*/  IMAD.U32 R0, RZ, RZ, UR8 ;  /* 0x00000008ff007e24 */ /* 0x000fe2000f8e00ff */
[----:B------:R-:W-:Y:S01]  /*00e0*/  UMOV UR4, 0x400 ;  /* 0x0000040000047882 */ /* 0x000fe20000000000 */
[----:B------:R-:W-:-:S03]  /*00f0*/  ISETP.NE.AND P0, PT, R8, RZ, PT ;  /* 0x000000ff0800720c */ /* 0x000fc60003f05270 */
[----:B------:R-:W-:Y:S01]  /*0100*/  ISETP.GE.U32.AND P1, PT, R0, 0x2, PT ;  /* 0x000000020000780c */ /* 0x000fe20003f26070 */
[----:B0-----:R-:W-:-:S06]  /*0110*/  ULEA UR4, UR5, UR4, 0x18 ;  /* 0x0000000405047291 */ /* 0x001fcc000f8ec0ff */
[----:B------:R-:W-:-:S05]  /*0120*/  LEA R7, R8, UR4, 0x3 ;  /* 0x0000000408077c11 */ /* 0x000fca000f8e18ff */
[----:B--2---:R0:W-:Y:S01]  /*0130*/  STS.64 [R7], R2 ;  /* 0x0000000207007388 */ /* 0x0041e20000000a00 */
[----:B------:R-:W-:Y:S06]  /*0140*/  BAR.SYNC.DEFER_BLOCKING 0x0 ;  /* 0x0000000000007b1d */ /* 0x000fec0000010000 */
[----:B------:R-:W-:Y:S05]  /*0150*/  @!P1 BRA `(.L_x_58) ;  /* 0x00000000002c9947 */ /* 0x000fea0003800000 */
.L_x_59:
        /* <DEDUP_REMOVED lines=11> */
.L_x_58:
[----:B------:R-:W-:Y:S05]  /*0210*/  @P0 EXIT ;  /* 0x000000000000094d */ /* 0x000fea0003800000 */
[----:B------:R-:W1:Y:S01]  /*0220*/  S2UR UR5, SR_CgaCtaId ;  /* 0x00000000000579c3 */ /* 0x000e620000008800 */
[----:B------:R-:W-:-:S07]  /*0230*/  UMOV UR4, 0x400 ;  /* 0x0000040000047882 */ /* 0x000fce0000000000 */
[----:B------:R-:W2:Y:S01]  /*0240*/  LDC.64 R4, c[0x0][0x388] ;  /* 0x0000e200ff047b82 */ /* 0x000ea20000000a00 */
[----:B-1----:R-:W-:Y:S01]  /*0250*/  ULEA UR4, UR5, UR4, 0x18 ;  /* 0x0000000405047291 */ /* 0x002fe2000f8ec0ff */
[----:B--2---:R-:W-:-:S08]  /*0260*/  IMAD.WIDE.U32 R4, R9, 0x8, R4 ;  /* 0x0000000809047825 */ /* 0x004fd000078e0004 */
[----:B0-----:R-:W0:Y:S04]  /*0270*/  LDS.64 R2, [UR4] ;  /* 0x00000004ff027984 */ /* 0x001e280008000a00 */
[----:B0-----:R-:W-:Y:S01]  /*0280*/  STG.E.64 desc[UR6][R4.64], R2 ;  /* 0x0000000204007986 */ /* 0x001fe2000c101b06 */
[----:B------:R-:W-:Y:S05]  /*0290*/  EXIT ;  /* 0x000000000000794d */ /* 0x000fea0003800000 */
.L_x_60:
        /* <DEDUP_REMOVED lines=14> */
.L_x_121:


//--------------------- .text._Z28prs_calculate_fitness_kernelPdS_S_S_jj --------------------------
	.section	.text._Z28prs_calculate_fitness_kernelPdS_S_S_jj,"ax",@progbits
	.align	128
        .global         _Z28prs_calculate_fitness_kernelPdS_S_S_jj
        .type           _Z28prs_calculate_fitness_kernelPdS_S_S_jj,@function
        .size           _Z28prs_calculate_fitness_kernelPdS_S_S_jj,(.L_x_115 - _Z28prs_calculate_fitness_kernelPdS_S_S_jj)
        .other          _Z28prs_calculate_fitness_kernelPdS_S_S_jj,@"STO_CUDA_ENTRY STV_DEFAULT"
_Z28prs_calculate_fitness_kernelPdS_S_S_jj:
.text._Z28prs_calculate_fitness_kernelPdS_S_S_jj:
[----:B------:R-:W0:Y:S01]  /*0000*/  LDC R1, c[0x0][0x37c] ;  /* 0x0000df00ff017b82 */ /* 0x000e220000000800 */
[----:B------:R-:W1:Y:S07]  /*0010*/  S2R R3, SR_TID.X ;  /* 0x0000000000037919 */ /* 0x000e6e0000002100 */
[----:B------:R-:W1:Y:S01]  /*0020*/  S2UR UR4, SR_CTAID.X ;  /* 0x00000000000479c3 */ /* 0x000e620000002500 */
[----:B------:R-:W2:Y:S01]  /*0030*/  LDCU UR5, c[0x0][0x3a0] ;  /* 0x00007400ff0577ac */ /* 0x000ea20008000800 */
[----:B0-----:R-:W-:-:S06]  /*0040*/  VIADD R1, R1, 0xffffffd8 ;  /* 0xffffffd801017836 */ /* 0x001fcc0000000000 */
[----:B------:R-:W1:Y:S02]  /*0050*/  LDC R20, c[0x0][0x360] ;  /* 0x0000d800ff147b82 */ /* 0x000e640000000800 */
[----:B-1----:R-:W-:-:S05]  /*0060*/  IMAD R20, R20, UR4, R3 ;  /* 0x0000000414147c24 */ /* 0x002fca000f8e0203 */
[----:B--2---:R-:W-:-:S13]  /*0070*/  ISETP.GE.AND P0, PT, R20, UR5, PT ;  /* 0x0000000514007c0c */ /* 0x004fda000bf06270 */
[----:B------:R-:W-:Y:S05]  /*0080*/  @P0 EXIT ;  /* 0x000000000000094d */ /* 0x000fea0003800000 */
[----:B------:R-:W0:Y:S01]  /*0090*/  LDCU UR11, c[0x0][0x3a4] ;  /* 0x00007480ff0b77ac */ /* 0x000e220008000800 */
[----:B------:R-:W1:Y:S01]  /*00a0*/  LDCU.64 UR16, c[0x0][0x358] ;  /* 0x00006b00ff1077ac */ /* 0x000e620008000a00 */
[----:B0-----:R-:W0:Y:S01]  /*00b0*/  I2F.F64.U32 R24, UR11 ;  /* 0x0000000b00187d12 */ /* 0x001e220008201800 */
[----:B------:R-:W-:Y:S01]  /*00c0*/  UISETP.NE.AND UP0, UPT, UR11, URZ, UPT ;  /* 0x000000ff0b00728c */ /* 0x000fe2000bf05270 */
[----:B0-----:R-:W-:-:S08]  /*00d0*/  DMUL R24, R24, 10 ;  /* 0x4024000018187828 */ /* 0x001fd00000000000 */
[----:B-1----:R-:W-:Y:S05]  /*00e0*/  BRA.U !UP0, `(.L_x_61) ;  /* 0x0000001508407547 */ /* 0x002fea000b800000 */
[----:B------:R-:W-:Y:S02]  /*00f0*/  UISETP.NE.AND UP0, UPT, UR11, 0x1, UPT ;  /* 0x000000010b00788c */ /* 0x000fe4000bf05270 */
[----:B------:R-:W-:Y:S01]  /*0100*/  IMAD R0, R20, UR11, RZ ;  /* 0x0000000b14007c24 */ /* 0x000fe2000f8e02ff */
[----:B------:R-:W-:Y:S01]  /*0110*/  UMOV UR4, URZ ;  /* 0x000000ff00047c82 */ /* 0x000fe20008000000 */
[----:B------:R-:W-:Y:S01]  /*0120*/  IMAD.MOV.U32 R21, RZ, RZ, 0x40568000 ;  /* 0x40568000ff157424 */ /* 0x000fe200078e00ff */
[----:B------:R-:W-:Y:S01]  /*0130*/  UMOV UR5, URZ ;  /* 0x000000ff00057c82 */ /* 0x000fe20008000000 */
[----:B------:R-:W-:-:S03]  /*0140*/  UMOV UR6, URZ ;  /* 0x000000ff00067c82 */ /* 0x000fc60008000000 */
[----:B------:R-:W-:Y:S05]  /*0150*/  BRA.U !UP0, `(.L_x_62) ;  /* 0x0000000d08587547 */ /* 0x000fea000b800000 */
[----:B------:R-:W0:Y:S01]  /*0160*/  LDCU.128 UR12, c[0x0][0x390] ;  /* 0x00007200ff0c77ac */ /* 0x000e220008000c00 */
[----:B------:R-:W1:Y:S01]  /*0170*/  LDCU.64 UR18, c[0x0][0x380] ;  /* 0x00007000ff1277ac */ /* 0x000e620008000a00 */
[----:B------:R-:W-:Y:S01]  /*0180*/  ULOP3.LUT UR4, UR11, 0xfffffffe, URZ, 0xc0, !UPT ;  /* 0xfffffffe0b047892 */ /* 0x000fe2000f8ec0ff */
[----:B------:R-:W2:Y:S03]  /*0190*/  LDCU.64 UR10, c[0x4][0x48] ;  /* 0x01000900ff0a77ac */ /* 0x000ea60008000a00 */
[----:B------:R-:W-:Y:S02]  /*01a0*/  UIADD3 UR4, UPT, UPT, -UR4, URZ, URZ ;  /* 0x000000ff04047290 */ /* 0x000fe4000fffe1ff */
[----:B0-----:R-:W-:Y:S02]  /*01b0*/  UIADD3 UR8, UP0, UPT, UR12, 0x8, URZ ;  /* 0x000000080c087890 */ /* 0x001fe4000ff1e0ff */
[----:B------:R-:W-:Y:S01]  /*01c0*/  UIADD3 UR5, UP1, UPT, UR14, 0x8, URZ ;  /* 0x000000080e057890 */ /* 0x000fe2000ff3e0ff */
[----:B-1----:R-:W-:Y:S01]  /*01d0*/  LEA R18, P0, R0, UR18, 0x3 ;  /* 0x0000001200127c11 */ /* 0x002fe2000f8018ff */
[----:B------:R-:W-:-:S02]  /*01e0*/  UIADD3.X UR9, UPT, UPT, URZ, UR13, URZ, UP0, !UPT ;  /* 0x0000000dff097290 */ /* 0x000fc400087fe4ff */
[----:B------:R-:W-:Y:S01]  /*01f0*/  IMAD.U32 R16, RZ, RZ, UR8 ;  /* 0x00000008ff107e24 */ /* 0x000fe2000f8e00ff */
[----:B------:R-:W-:Y:S01]  /*0200*/  UIADD3.X UR7, UPT, UPT, URZ, UR15, URZ, UP1, !UPT ;  /* 0x0000000fff077290 */ /* 0x000fe20008ffe4ff */
[----:B------:R-:W-:Y:S01]  /*0210*/  LEA.HI.X R19, R0, UR19, RZ, 0x3, P0 ;  /* 0x0000001300137c11 */ /* 0x000fe200080f1cff */
[----:B------:R-:W-:Y:S01]  /*0220*/  IMAD.U32 R2, RZ, RZ, UR5 ;  /* 0x00000005ff027e24 */ /* 0x000fe2000f8e00ff */
[----:B------:R-:W-:Y:S01]  /*0230*/  IADD3 R18, P0, PT, R18, 0x8, RZ ;  /* 0x0000000812127810 */ /* 0x000fe20007f1e0ff */
[----:B------:R-:W-:Y:S02]  /*0240*/  IMAD.U32 R17, RZ, RZ, UR9 ;  /* 0x00000009ff117e24 */ /* 0x000fe4000f8e00ff */
[----:B------:R-:W-:Y:S02]  /*0250*/  IMAD.U32 R3, RZ, RZ, UR7 ;  /* 0x00000007ff037e24 */ /* 0x000fe4000f8e00ff */
[----:B--2---:R-:W-:-:S08]  /*0260*/  IMAD.X R19, RZ, RZ, R19, P0 ;  /* 0x000000ffff137224 */ /* 0x004fd000000e0613 */
.L_x_76:
[----:B------:R-:W2:Y:S01]  /*0270*/  LDG.E.64 R4, desc[UR16][R18.64+-0x8] ;  /* 0xfffff81012047981 */ /* 0x000ea2000c1e1b00 */
[----:B------:R-:W0:Y:S01]  /*0280*/  MUFU.RCP64H R7, 90 ;  /* 0x4056800000077908 */ /* 0x000e220000001800 */
[----:B------:R-:W-:Y:S01]  /*0290*/  IMAD.MOV.U32 R10, RZ, RZ, 0x0 ;  /* 0x00000000ff0a7424 */ /* 0x000fe200078e00ff */
[----:B------:R-:W-:Y:S01]  /*02a0*/  BSSY.RECONVERGENT B0, `(.L_x_63) ;  /* 0x0000015000007945 */ /* 0x000fe20003800200 */
[----:B------:R-:W-:Y:S02]  /*02b0*/  IMAD.MOV.U32 R11, RZ, RZ, 0x40568000 ;  /* 0x40568000ff0b7424 */ /* 0x000fe400078e00ff */
[----:B------:R-:W-:-:S06]  /*02c0*/  IMAD.MOV.U32 R6, RZ, RZ, 0x1 ;  /* 0x00000001ff067424 */ /* 0x000fcc00078e00ff */
        /* <DEDUP_REMOVED lines=12> */
[----:B------:R-:W-:Y:S01]  /*0390*/  IMAD.MOV.U32 R8, RZ, RZ, R4 ;  /* 0x000000ffff087224 */ /* 0x000fe200078e0004 */
[----:B------:R-:W-:Y:S01]  /*03a0*/  MOV R26, 0x3d0 ;  /* 0x000003d0001a7802 */ /* 0x000fe20000000f00 */
[----:B------:R-:W-:-:S07]  /*03b0*/  IMAD.MOV.U32 R9, RZ, RZ, R5 ;  /* 0x000000ffff097224 */ /* 0x000fce00078e0005 */
[----:B------:R-:W-:Y:S05]  /*03c0*/  CALL.REL.NOINC `($__internal_3_$__cuda_sm20_div_rn_f64_full) ;  /* 0x0000001000987944 */ /* 0x000fea0003c00000 */
[----:B------:R-:W-:Y:S02]  /*03d0*/  IMAD.MOV.U32 R22, RZ, RZ, R4 ;  /* 0x000000ffff167224 */ /* 0x000fe400078e0004 */
[----:B------:R-:W-:-:S07]  /*03e0*/  IMAD.MOV.U32 R23, RZ, RZ, R5 ;  /* 0x000000ffff177224 */ /* 0x000fce00078e0005 */
.L_x_64:
[----:B------:R-:W-:Y:S05]  /*03f0*/  BSYNC.RECONVERGENT B0 ;  /* 0x0000000000007941 */ /* 0x000fea0003800200 */
.L_x_63:
[----:B------:R-:W2:Y:S04]  /*0400*/  LDG.E.64 R4, desc[UR16][R2.64+-0x8] ;  /* 0xfffff81002047981 */ /* 0x000ea8000c1e1b00 */
[----:B------:R-:W2:Y:S01]  /*0410*/  LDG.E.64 R6, desc[UR16][R16.64+-0x8] ;  /* 0xfffff81010067981 */ /* 0x000ea2000c1e1b00 */
[----:B------:R-:W-:Y:S01]  /*0420*/  UMOV UR8, 0x54442d18 ;  /* 0x54442d1800087882 */ /* 0x000fe20000000000 */
[----:B------:R-:W-:Y:S01]  /*0430*/  UMOV UR9, 0x401921fb ;  /* 0x401921fb00097882 */ /* 0x000fe20000000000 */
[----:B------:R-:W-:Y:S01]  /*0440*/  BSSY.RECONVERGENT B0, `(.L_x_65) ;  /* 0x0000020000007945 */ /* 0x000fe20003800200 */
[----:B--2---:R-:W-:-:S08]  /*0450*/  DADD R4, R4, -R6 ;  /* 0x0000000004047229 */ /* 0x004fd00000000806 */
[----:B------:R-:W-:-:S08]  /*0460*/  DFMA R22, R4, R22, R6 ;  /* 0x000000160416722b */ /* 0x000fd00000000006 */
[----:B------:R-:W-:-:S08]  /*0470*/  DMUL R14, R22, UR8 ;  /* 0x00000008160e7c28 */ /* 0x000fd00008000000 */
[----:B------:R-:W-:-:S14]  /*0480*/  DSETP.NEU.AND P0, PT, |R14|, +INF , PT ;  /* 0x7ff000000e00742a */ /* 0x000fdc0003f0d200 */
[----:B------:R-:W-:Y:S01]  /*0490*/  @!P0 DMUL R28, RZ, R14 ;  /* 0x0000000eff1c8228 */ /* 0x000fe20000000000 */
[----:B------:R-:W-:Y:S01]  /*04a0*/  @!P0 IMAD.MOV.U32 R34, RZ, RZ, 0x1 ;  /* 0x00000001ff228424 */ /* 0x000fe200078e00ff */
[----:B------:R-:W-:Y:S09]  /*04b0*/  @!P0 BRA `(.L_x_66) ;  /* 0x0000000000608947 */ /* 0x000ff20003800000 */
[----:B------:R-:W-:Y:S01]  /*04c0*/  UMOV UR8, 0x6dc9c883 ;  /* 0x6dc9c88300087882 */ /* 0x000fe20000000000 */
[----:B------:R-:W-:Y:S01]  /*04d0*/  UMOV UR9, 0x3fe45f30 ;  /* 0x3fe45f3000097882 */ /* 0x000fe20000000000 */
[C---:B------:R-:W-:Y:S01]  /*04e0*/  DSETP.GE.AND P0, PT, |R14|.reuse, 2.14748364800000000000e+09, PT ;  /* 0x41e000000e00742a */ /* 0x040fe20003f06200 */
[----:B------:R-:W-:Y:S01]  /*04f0*/  BSSY.RECONVERGENT B1, `(.L_x_67) ;  /* 0x0000013000017945 */ /* 0x000fe20003800200 */
[----:B------:R-:W-:Y:S01]  /*0500*/  DMUL R4, R14, UR8 ;  /* 0x000000080e047c28 */ /* 0x000fe20008000000 */
[----:B------:R-:W-:Y:S01]  /*0510*/  UMOV UR8, 0x54442d18 ;  /* 0x54442d1800087882 */ /* 0x000fe20000000000 */
[----:B------:R-:W-:-:S08]  /*0520*/  UMOV UR9, 0x3ff921fb ;  /* 0x3ff921fb00097882 */ /* 0x000fd00000000000 */
        /* <DEDUP_REMOVED lines=12> */
[----:B------:R-:W-:Y:S05]  /*05f0*/  CALL.REL.NOINC `($_Z28prs_calculate_fitness_kernelPdS_S_S_jj$__internal_trig_reduction_slowpathd) ;  /* 0x0000001400847944 */ /* 0x000fea0003c00000 */
[----:B------:R-:W-:Y:S02]  /*0600*/  IMAD.MOV.U32 R28, RZ, RZ, R6 ;  /* 0x000000ffff1c7224 */ /* 0x000fe400078e0006 */
[----:B------:R-:W-:-:S07]  /*0610*/  IMAD.MOV.U32 R29, RZ, RZ, R7 ;  /* 0x000000ffff1d7224 */ /* 0x000fce00078e0007 */
.L_x_68:
[----:B------:R-:W-:Y:S05]  /*0620*/  BSYNC.RECONVERGENT B1 ;  /* 0x0000000000017941 */ /* 0x000fea0003800200 */
.L_x_67:
[----:B------:R-:W-:-:S07]  /*0630*/  VIADD R34, R4, 0x1 ;  /* 0x0000000104227836 */ /* 0x000fce0000000000 */
.L_x_66:
[----:B------:R-:W-:Y:S05]  /*0640*/  BSYNC.RECONVERGENT B0 ;  /* 0x0000000000007941 */ /* 0x000fea0003800200 */
.L_x_65:
[----:B------:R-:W-:Y:S01]  /*0650*/  IMAD.SHL.U32 R4, R34, 0x40, RZ ;  /* 0x0000004022047824 */ /* 0x000fe200078e00ff */
[----:B------:R-:W2:Y:S04]  /*0660*/  LDG.E.64 R26, desc[UR16][R18.64] ;  /* 0x00000010121a7981 */ /* 0x000ea8000c1e1b00 */
[----:B------:R-:W-:-:S04]  /*0670*/  LOP3.LUT R4, R4, 0x40, RZ, 0xc0, !PT ;  /* 0x0000004004047812 */ /* 0x000fc800078ec0ff */
[----:B------:R-:W-:-:S05]  /*0680*/  IADD3 R36, P0, PT, R4, UR10, RZ ;  /* 0x0000000a04247c10 */ /* 0x000fca000ff1e0ff */
[----:B------:R-:W-:-:S05]  /*0690*/  IMAD.X R37, RZ, RZ, UR11, P0 ;  /* 0x0000000bff257e24 */ /* 0x000fca00080e06ff */
[----:B------:R-:W3:Y:S04]  /*06a0*/  LDG.E.128.CONSTANT R4, desc[UR16][R36.64] ;  /* 0x0000001024047981 */ /* 0x000ee8000c1e9d00 */
[----:B------:R-:W4:Y:S04]  /*06b0*/  LDG.E.128.CONSTANT R8, desc[UR16][R36.64+0x10] ;  /* 0x0000101024087981 */ /* 0x000f28000c1e9d00 */
[----:B------:R-:W5:Y:S01]  /*06c0*/  LDG.E.128.CONSTANT R12, desc[UR16][R36.64+0x20] ;  /* 0x00002010240c7981 */ /* 0x000f62000c1e9d00 */
[----:B------:R-:W-:Y:S01]  /*06d0*/  LOP3.LUT R30, R34, 0x1, RZ, 0xc0, !PT ;  /* 0x00000001221e7812 */ /* 0x000fe200078ec0ff */
[----:B------:R-:W-:-:S03]  /*06e0*/  IMAD.MOV.U32 R31, RZ, RZ, 0x3da8ff83 ;  /* 0x3da8ff83ff1f7424 */ /* 0x000fc600078e00ff */
[----:B------:R-:W-:Y:S01]  /*06f0*/  ISETP.NE.U32.AND P0, PT, R30, 0x1, PT ;  /* 0x000000011e00780c */ /* 0x000fe20003f05070 */
[----:B------:R-:W-:Y:S01]  /*0700*/  IMAD.MOV.U32 R30, RZ, RZ, 0x20fd8164 ;  /* 0x20fd8164ff1e7424 */ /* 0x000fe200078e00ff */
[----:B------:R-:W-:Y:S02]  /*0710*/  DMUL R32, R28, R28 ;  /* 0x0000001c1c207228 */ /* 0x000fe40000000000 */
[----:B------:R-:W-:Y:S02]  /*0720*/  FSEL R31, -R31, 0.11223486810922622681, !P0 ;  /* 0x3de5db651f1f7808 */ /* 0x000fe40004000100 */
[----:B------:R-:W-:Y:S01]  /*0730*/  FSEL R30, R30, -8.06006814911005101289e+34, !P0 ;  /* 0xf9785eba1e1e7808 */ /* 0x000fe20004000000 */
[----:B------:R-:W-:Y:S05]  /*0740*/  BSSY.RECONVERGENT B0, `(.L_x_69) ;  /* 0x0000026000007945 */ /* 0x000fea0003800200 */
[----:B---3--:R-:W-:-:S08]  /*0750*/  DFMA R4, R32, R30, R4 ;  /* 0x0000001e2004722b */ /* 0x008fd00000000004 */
[----:B------:R-:W-:Y:S02]  /*0760*/  DFMA R6, R32, R4, R6 ;  /* 0x000000042006722b */ /* 0x000fe40000000006 */
[----:B------:R-:W0:Y:S01]  /*0770*/  MUFU.RCP64H R5, 90 ;  /* 0x4056800000057908 */ /* 0x000e220000001800 */
[----:B------:R-:W-:-:S05]  /*0780*/  IMAD.MOV.U32 R4, RZ, RZ, 0x1 ;  /* 0x00000001ff047424 */ /* 0x000fca00078e00ff */
[----:B----4-:R-:W-:Y:S01]  /*0790*/  DFMA R8, R32, R6, R8 ;  /* 0x000000062008722b */ /* 0x010fe20000000008 */
[----:B------:R-:W-:Y:S02]  /*07a0*/  IMAD.MOV.U32 R6, RZ, RZ, 0x0 ;  /* 0x00000000ff067424 */ /* 0x000fe400078e00ff */
[----:B------:R-:W-:-:S05]  /*07b0*/  IMAD.MOV.U32 R7, RZ, RZ, 0x40568000 ;  /* 0x40568000ff077424 */ /* 0x000fca00078e00ff */
[----:B------:R-:W-:Y:S02]  /*07c0*/  DFMA R10, R32, R8, R10 ;  /* 0x00000008200a722b */ /* 0x000fe4000000000a */
[----:B0-----:R-:W-:-:S08]  /*07d0*/  DFMA R8, R4, -R6, 1 ;  /* 0x3ff000000408742b */ /* 0x001fd00000000806 */
[----:B------:R-:W-:Y:S02]  /*07e0*/  DFMA R8, R8, R8, R8 ;  /* 0x000000080808722b */ /* 0x000fe40000000008 */
[----:B-----5:R-:W-:-:S06]  /*07f0*/  DFMA R10, R32, R10, R12 ;  /* 0x0000000a200a722b */ /* 0x020fcc000000000c */
[----:B------:R-:W-:Y:S02]  /*0800*/  DFMA R8, R4, R8, R4 ;  /* 0x000000080408722b */ /* 0x000fe40000000004 */
[----:B------:R-:W-:-:S06]  /*0810*/  DFMA R10, R32, R10, R14 ;  /* 0x0000000a200a722b */ /* 0x000fcc000000000e */
[----:B------:R-:W-:Y:S02]  /*0820*/  DFMA R6, R8, -R6, 1 ;  /* 0x3ff000000806742b */ /* 0x000fe40000000806 */
[----:B------:R-:W-:Y:S02]  /*0830*/  DFMA R28, R10, R28, R28 ;  /* 0x0000001c0a1c722b */ /* 0x000fe4000000001c */
[----:B------:R-:W-:-:S04]  /*0840*/  DFMA R10, R32, R10, 1 ;  /* 0x3ff00000200a742b */ /* 0x000fc8000000000a */
[----:B------:R-:W-:-:S06]  /*0850*/  DFMA R12, R8, R6, R8 ;  /* 0x00000006080c722b */ /* 0x000fcc0000000008 */
[----:B------:R-:W-:Y:S02]  /*0860*/  FSEL R10, R10, R28, !P0 ;  /* 0x0000001c0a0a7208 */ /* 0x000fe40004000000 */
[----:B------:R-:W-:Y:S01]  /*0870*/  FSEL R11, R11, R29, !P0 ;  /* 0x0000001d0b0b7208 */ /* 0x000fe20004000000 */
[----:B--2---:R-:W-:-:S05]  /*0880*/  DMUL R6, R12, R26 ;  /* 0x0000001a0c067228 */ /* 0x004fca0000000000 */
[----:B------:R-:W-:-:S03]  /*0890*/  DADD R4, RZ, -R10 ;  /* 0x00000000ff047229 */ /* 0x000fc6000000080a */
[----:B------:R-:W-:Y:S01]  /*08a0*/  DFMA R8, R6, -90, R26 ;  /* 0xc05680000608782b */ /* 0x000fe2000000001a */
[----:B------:R-:W-:-:S06]  /*08b0*/  LOP3.LUT P0, RZ, R34, 0x2, RZ, 0xc0, !PT ;  /* 0x0000000222ff7812 */ /* 0x000fcc000780c0ff */
[----:B------:R-:W-:Y:S02]  /*08c0*/  FSEL R10, R10, R4, !P0 ;  /* 0x000000040a0a7208 */ /* 0x000fe40004000000 */
[----:B------:R-:W-:Y:S01]  /*08d0*/  FSEL R11, R11, R5, !P0 ;  /* 0x000000050b0b7208 */ /* 0x000fe20004000000 */
[----:B------:R-:W-:Y:S01]  /*08e0*/  DFMA R4, R12, R8, R6 ;  /* 0x000000080c04722b */ /* 0x000fe20000000006 */
[----:B------:R-:W-:-:S04]  /*08f0*/  FSETP.GEU.AND P1, PT, |R27|, 6.5827683646048100446e-37, PT ;  /* 0x036000001b00780b */ /* 0x000fc80003f2e200 */
[----:B------:R-:W-:-:S05]  /*0900*/  DMUL R6, R10, -10 ;  /* 0xc02400000a067828 */ /* 0x000fca0000000000 */
[----:B------:R-:W-:-:S05]  /*0910*/  FFMA R8, RZ, 3.3515625, R5 ;  /* 0x40568000ff087823 */ /* 0x000fca0000000005 */
[----:B------:R-:W-:Y:S01]  /*0920*/  FSETP.GT.AND P0, PT, |R8|, 1.469367938527859385e-39, PT ;  /* 0x001000000800780b */ /* 0x000fe20003f04200 */
[----:B------:R-:W-:-:S08]  /*0930*/  DFMA R6, R22, R22, R6 ;  /* 0x000000161606722b */ /* 0x000fd00000000006 */
[----:B------:R-:W-:-:S04]  /*0940*/  DADD R24, R6, R24 ;  /* 0x0000000006187229 */ /* 0x000fc80000000018 */
[----:B------:R-:W-:Y:S07]  /*0950*/  @P0 BRA P1, `(.L_x_70) ;  /* 0x0000000000100947 */ /* 0x000fee0000800000 */
[----:B------:R-:W-:Y:S01]  /*0960*/  IMAD.MOV.U32 R8, RZ, RZ, R26 ;  /* 0x000000ffff087224 */ /* 0x000fe200078e001a */
[----:B------:R-:W-:Y:S01]  /*0970*/  MOV R26, 0x9a0 ;  /* 0x000009a0001a7802 */ /* 0x000fe20000000f00 */
[----:B------:R-:W-:-:S07]  /*0980*/  IMAD.MOV.U32 R9, RZ, RZ, R27 ;  /* 0x000000ffff097224 */ /* 0x000fce00078e001b */
[----:B------:R-:W-:Y:S05]  /*0990*/  CALL.REL.NOINC `($__internal_3_$__cuda_sm20_div_rn_f64_full) ;  /* 0x0000000c00247944 */ /* 0x000fea0003c00000 */
.L_x_70:
[----:B------:R-:W-:Y:S05]  /*09a0*/  BSYNC.RECONVERGENT B0 ;  /* 0x0000000000007941 */ /* 0x000fea0003800200 */
.L_x_69:
        /* <DEDUP_REMOVED lines=9> */
[----:B------:R-:W-:Y:S05]  /*0a40*/  @!P0 BRA `(.L_x_72) ;  /* 0x0000000000648947 */ /* 0x000fea0003800000 */
        /* <DEDUP_REMOVED lines=22> */
.L_x_74:
[----:B------:R-:W-:Y:S05]  /*0bb0*/  BSYNC.RECONVERGENT B1 ;  /* 0x0000000000017941 */ /* 0x000fea0003800200 */
.L_x_73:
[----:B------:R-:W-:Y:S01]  /*0bc0*/  VIADD R30, R4, 0x1 ;  /* 0x00000001041e7836 */ /* 0x000fe20000000000 */
[----:B------:R-:W-:Y:S06]  /*0bd0*/  BRA `(.L_x_75) ;  /* 0x0000000000087947 */ /* 0x000fec0003800000 */
.L_x_72:
[----:B------:R-:W-:Y:S01]  /*0be0*/  DMUL R26, RZ, R14 ;  /* 0x0000000eff1a7228 */ /* 0x000fe20000000000 */
[----:B------:R-:W-:-:S10]  /*0bf0*/  IMAD.MOV.U32 R30, RZ, RZ, 0x1 ;  /* 0x00000001ff1e7424 */ /* 0x000fd400078e00ff */
.L_x_75:
[----:B------:R-:W-:Y:S05]  /*0c00*/  BSYNC.RECONVERGENT B0 ;  /* 0x0000000000007941 */ /* 0x000fea0003800200 */
.L_x_71:
[----:B------:R-:W-:-:S05]  /*0c10*/  IMAD.SHL.U32 R4, R30, 0x40, RZ ;  /* 0x000000401e047824 */ /* 0x000fca00078e00ff */
[----:B------:R-:W-:-:S04]  /*0c20*/  LOP3.LUT R4, R4, 0x40, RZ, 0xc0, !PT ;  /* 0x0000004004047812 */ /* 0x000fc800078ec0ff */
[----:B------:R-:W-:-:S05]  /*0c30*/  IADD3 R34, P0, PT, R4, UR10, RZ ;  /* 0x0000000a04227c10 */ /* 0x000fca000ff1e0ff */
[----:B------:R-:W-:-:S05]  /*0c40*/  IMAD.X R35, RZ, RZ, UR11, P0 ;  /* 0x0000000bff237e24 */ /* 0x000fca00080e06ff */
[----:B------:R-:W2:Y:S04]  /*0c50*/  LDG.E.128.CONSTANT R4, desc[UR16][R34.64] ;  /* 0x0000001022047981 */ /* 0x000ea8000c1e9d00 */
[----:B------:R-:W3:Y:S04]  /*0c60*/  LDG.E.128.CONSTANT R8, desc[UR16][R34.64+0x10] ;  /* 0x0000101022087981 */ /* 0x000ee8000c1e9d00 */
[----:B------:R-:W4:Y:S01]  /*0c70*/  LDG.E.128.CONSTANT R12, desc[UR16][R34.64+0x20] ;  /* 0x00002010220c7981 */ /* 0x000f22000c1e9d00 */
[----:B------:R-:W-:Y:S01]  /*0c80*/  LOP3.LUT R28, R30, 0x1, RZ, 0xc0, !PT ;  /* 0x000000011e1c7812 */ /* 0x000fe200078ec0ff */
[----:B------:R-:W-:Y:S01]  /*0c90*/  IMAD.MOV.U32 R32, RZ, RZ, 0x20fd8164 ;  /* 0x20fd8164ff207424 */ /* 0x000fe200078e00ff */
[----:B------:R-:W-:Y:S01]  /*0ca0*/  UIADD3 UR4, UPT, UPT, UR4, 0x2, URZ ;  /* 0x0000000204047890 */ /* 0x000fe2000fffe0ff */
[----:B------:R-:W-:Y:S01]  /*0cb0*/  IMAD.MOV.U32 R31, RZ, RZ, 0x3da8ff83 ;  /* 0x3da8ff83ff1f7424 */ /* 0x000fe200078e00ff */
[----:B------:R-:W-:Y:S01]  /*0cc0*/  ISETP.NE.U32.AND P0, PT, R28, 0x1, PT ;  /* 0x000000011c00780c */ /* 0x000fe20003f05070 */
[----:B------:R-:W-:Y:S01]  /*0cd0*/  DMUL R28, R26, R26 ;  /* 0x0000001a1a1c7228 */ /* 0x000fe20000000000 */
[----:B------:R-:W-:Y:S01]  /*0ce0*/  UISETP.NE.AND UP0, UPT, UR4, URZ, UPT ;  /* 0x000000ff0400728c */ /* 0x000fe2000bf05270 */
[----:B------:R-:W-:-:S02]  /*0cf0*/  IADD3 R2, P1, PT, R2, 0x10, RZ ;  /* 0x0000001002027810 */ /* 0x000fc40007f3e0ff */
[----:B------:R-:W-:Y:S02]  /*0d00*/  FSEL R32, R32, -8.06006814911005101289e+34, !P0 ;  /* 0xf9785eba20207808 */ /* 0x000fe40004000000 */
[----:B------:R-:W-:Y:S01]  /*0d10*/  FSEL R33, -R31, 0.11223486810922622681, !P0 ;  /* 0x3de5db651f217808 */ /* 0x000fe20004000100 */
[----:B------:R-:W-:Y:S01]  /*0d20*/  IMAD.X R3, RZ, RZ, R3, P1 ;  /* 0x000000ffff037224 */ /* 0x000fe200008e0603 */
[----:B------:R-:W-:-:S05]  /*0d30*/  IADD3 R18, P2, PT, R18, 0x10, RZ ;  /* 0x0000001012127810 */ /* 0x000fca0007f5e0ff */
[----:B------:R-:W-:Y:S01]  /*0d40*/  IMAD.X R19, RZ, RZ, R19, P2 ;  /* 0x000000ffff137224 */ /* 0x000fe200010e0613 */
[----:B--2---:R-:W-:-:S08]  /*0d50*/  DFMA R4, R28, R32, R4 ;  /* 0x000000201c04722b */ /* 0x004fd00000000004 */
        /* <DEDUP_REMOVED lines=9> */
[----:B------:R-:W-:-:S04]  /*0df0*/  LOP3.LUT P0, RZ, R30, 0x2, RZ, 0xc0, !PT ;  /* 0x000000021eff7812 */ /* 0x000fc8000780c0ff */
[----:B------:R-:W-:-:S10]  /*0e00*/  DADD R4, RZ, -R6 ;  /* 0x00000000ff047229 */ /* 0x000fd40000000806 */
[----:B------:R-:W-:Y:S02]  /*0e10*/  FSEL R4, R6, R4, !P0 ;  /* 0x0000000406047208 */ /* 0x000fe40004000000 */
[----:B------:R-:W-:Y:S02]  /*0e20*/  FSEL R5, R7, R5, !P0 ;  /* 0x0000000507057208 */ /* 0x000fe40004000000 */
[----:B------:R-:W-:-:S04]  /*0e30*/  IADD3 R16, P0, PT, R16, 0x10, RZ ;  /* 0x0000001010107810 */ /* 0x000fc80007f1e0ff */
[----:B------:R-:W-:Y:S01]  /*0e40*/  DMUL R4, R4, -10 ;  /* 0xc024000004047828 */ /* 0x000fe20000000000 */
[----:B------:R-:W-:-:S07]  /*0e50*/  IMAD.X R17, RZ, RZ, R17, P0 ;  /* 0x000000ffff117224 */ /* 0x000fce00000e0611 */
[----:B------:R-:W-:-:S08]  /*0e60*/  DFMA R4, R22, R22, R4 ;  /* 0x000000161604722b */ /* 0x000fd00000000004 */
[----:B------:R-:W-:Y:S01]  /*0e70*/  DADD R24, R24, R4 ;  /* 0x0000000018187229 */ /* 0x000fe20000000004 */
[----:B------:R-:W-:Y:S10]  /*0e80*/  BRA.U UP0, `(.L_x_76) ;  /* 0xfffffff100f87547 */ /* 0x000ff4000b83ffff */
[----:B------:R-:W0:Y:S01]  /*0e90*/  LDCU UR11, c[0x0][0x3a4] ;  /* 0x00007480ff0b77ac */ /* 0x000e220008000800 */
[----:B------:R-:W-:Y:S01]  /*0ea0*/  UMOV UR5, URZ ;  /* 0x000000ff00057c82 */ /* 0x000fe20008000000 */
[----:B0-----:R-:W-:-:S12]  /*0eb0*/  ULOP3.LUT UR4, UR11, 0xfffffffe, URZ, 0xc0, !UPT ;  /* 0xfffffffe0b047892 */ /* 0x001fd8000f8ec0ff */
.L_x_62:
[----:B------:R-:W-:-:S04]  /*0ec0*/  ULOP3.LUT UR7, UR11, 0x1, URZ, 0xc0, !UPT ;  /* 0x000000010b077892 */ /* 0x000fc8000f8ec0ff */
[----:B------:R-:W-:-:S09]  /*0ed0*/  UISETP.NE.U32.AND UP0, UPT, UR7, 0x1, UPT ;  /* 0x000000010700788c */ /* 0x000fd2000bf05070 */
[----:B------:R-:W-:Y:S05]  /*0ee0*/  BRA.U UP0, `(.L_x_61) ;  /* 0x0000000500c07547 */ /* 0x000fea000b800000 */
[----:B------:R-:W0:Y:S01]  /*0ef0*/  LDCU.64 UR8, c[0x0][0x380] ;  /* 0x00007000ff0877ac */ /* 0x000e220008000a00 */
[----:B------:R-:W-:-:S05]  /*0f00*/  IADD3 R0, P0, PT, R0, UR4, RZ ;  /* 0x0000000400007c10 */ /* 0x000fca000ff1e0ff */
[----:B------:R-:W-:Y:S01]  /*0f10*/  IMAD.X R3, RZ, RZ, UR5, P0 ;  /* 0x00000005ff037e24 */ /* 0x000fe200080e06ff */
[----:B0-----:R-:W-:-:S04]  /*0f20*/  LEA R6, P0, R0, UR8, 0x3 ;  /* 0x0000000800067c11 */ /* 0x001fc8000f8018ff */
[----:B------:R-:W-:-:S06]  /*0f30*/  LEA.HI.X R7, R0, UR9, R3, 0x3, P0 ;  /* 0x0000000900077c11 */ /* 0x000fcc00080f1c03 */
        /* <DEDUP_REMOVED lines=24> */
.L_x_78:
[----:B------:R-:W-:Y:S05]  /*10c0*/  BSYNC.RECONVERGENT B0 ;  /* 0x0000000000007941 */ /* 0x000fea0003800200 */
.L_x_77:
[----:B------:R-:W0:Y:S01]  /*10d0*/  LDCU.128 UR12, c[0x0][0x390] ;  /* 0x00007200ff0c77ac */ /* 0x000e220008000c00 */
[----:B------:R-:W-:Y:S02]  /*10e0*/  USHF.L.U32 UR7, UR4, 0x3, URZ ;  /* 0x0000000304077899 */ /* 0x000fe400080006ff */
[----:B------:R-:W-:Y:S02]  /*10f0*/  USHF.L.U64.HI UR8, UR4, 0x3, UR5 ;  /* 0x0000000304087899 */ /* 0x000fe40008010205 */
[----:B0-----:R-:W-:Y:S02]  /*1100*/  UIADD3 UR9, UP0, UPT, UR7, UR14, URZ ;  /* 0x0000000e07097290 */ /* 0x001fe4000ff1e0ff */
[----:B------:R-:W-:Y:S02]  /*1110*/  UIADD3 UR7, UP1, UPT, UR7, UR12, URZ ;  /* 0x0000000c07077290 */ /* 0x000fe4000ff3e0ff */
[----:B------:R-:W-:Y:S02]  /*1120*/  UIADD3.X UR10, UPT, UPT, UR8, UR15, URZ, UP0, !UPT ;  /* 0x0000000f080a7290 */ /* 0x000fe400087fe4ff */
[----:B------:R-:W-:Y:S01]  /*1130*/  UIADD3.X UR8, UPT, UPT, UR8, UR13, URZ, UP1, !UPT ;  /* 0x0000000d08087290 */ /* 0x000fe20008ffe4ff */
[----:B------:R-:W-:-:S02]  /*1140*/  IMAD.U32 R8, RZ, RZ, UR9 ;  /* 0x00000009ff087e24 */ /* 0x000fc4000f8e00ff */
[----:B------:R-:W-:Y:S02]  /*1150*/  IMAD.U32 R6, RZ, RZ, UR7 ;  /* 0x00000007ff067e24 */ /* 0x000fe4000f8e00ff */
[----:B------:R-:W-:Y:S02]  /*1160*/  IMAD.U32 R9, RZ, RZ, UR10 ;  /* 0x0000000aff097e24 */ /* 0x000fe4000f8e00ff */
[----:B------:R-:W-:-:S03]  /*1170*/  IMAD.U32 R7, RZ, RZ, UR8 ;  /* 0x00000008ff077e24 */ /* 0x000fc6000f8e00ff */
        /* <DEDUP_REMOVED lines=31> */
[----:B------:R-:W-:Y:S02]  /*1370*/  IMAD.MOV.U32 R16, RZ, RZ, R6 ;  /* 0x000000ffff107224 */ /* 0x000fe400078e0006 */
[----:B------:R-:W-:-:S07]  /*1380*/  IMAD.MOV.U32 R17, RZ, RZ, R7 ;  /* 0x000000ffff117224 */ /* 0x000fce00078e0007 */
.L_x_82:
[----:B------:R-:W-:Y:S05]  /*1390*/  BSYNC.RECONVERGENT B1 ;  /* 0x0000000000017941 */ /* 0x000fea0003800200 */
.L_x_81:
[----:B------:R-:W-:Y:S01]  /*13a0*/  VIADD R0, R0, 0x1 ;  /* 0x0000000100007836 */ /* 0x000fe20000000000 */
[----:B------:R-:W-:Y:S06]  /*13b0*/  BRA `(.L_x_83) ;  /* 0x0000000000087947 */ /* 0x000fec0003800000 */
.L_x_80:
[----:B------:R-:W-:Y:S01]  /*13c0*/  DMUL R16, RZ, R14 ;  /* 0x0000000eff107228 */ /* 0x000fe20000000000 */
[----:B------:R-:W-:-:S10]  /*13d0*/  IMAD.MOV.U32 R0, RZ, RZ, 0x1 ;  /* 0x00000001ff007424 */ /* 0x000fd400078e00ff */
.L_x_83:
[----:B------:R-:W-:Y:S05]  /*13e0*/  BSYNC.RECONVERGENT B0 ;  /* 0x0000000000007941 */ /* 0x000fea0003800200 */
.L_x_79:
        /* <DEDUP_REMOVED lines=9> */
[----:B------:R-:W-:-:S02]  /*1480*/  IMAD.MOV.U32 R26, RZ, RZ, 0x20fd8164 ;  /* 0x20fd8164ff1a7424 */ /* 0x000fc400078e00ff */
[----:B------:R-:W-:Y:S01]  /*1490*/  IMAD.MOV.U32 R21, RZ, RZ, 0x3da8ff83 ;  /* 0x3da8ff83ff157424 */ /* 0x000fe200078e00ff */
[----:B------:R-:W-:Y:S01]  /*14a0*/  ISETP.NE.U32.AND P0, PT, R18, 0x1, PT ;  /* 0x000000011200780c */ /* 0x000fe20003f05070 */
[----:B------:R-:W-:-:S03]  /*14b0*/  DMUL R18, R16, R16 ;  /* 0x0000001010127228 */ /* 0x000fc60000000000 */
[----:B------:R-:W-:Y:S02]  /*14c0*/  FSEL R26, R26, -8.06006814911005101289e+34, !P0 ;  /* 0xf9785eba1a1a7808 */ /* 0x000fe40004000000 */
[----:B------:R-:W-:-:S06]  /*14d0*/  FSEL R27, -R21, 0.11223486810922622681, !P0 ;  /* 0x3de5db65151b7808 */ /* 0x000fcc0004000100 */
        /* <DEDUP_REMOVED lines=13> */
[----:B------:R-:W-:-:S06]  /*15b0*/  FSEL R5, R7, R5, !P0 ;  /* 0x0000000507057208 */ /* 0x000fcc0004000000 */
[----:B------:R-:W-:-:S08]  /*15c0*/  DMUL R4, R4, -10 ;  /* 0xc024000004047828 */ /* 0x000fd00000000000 */
[----:B------:R-:W-:-:S08]  /*15d0*/  DFMA R4, R2, R2, R4 ;  /* 0x000000020204722b */ /* 0x000fd00000000004 */
[----:B------:R-:W-:-:S11]  /*15e0*/  DADD R24, R24, R4 ;  /* 0x0000000018187229 */ /* 0x000fd60000000004 */
.L_x_61:
[----:B------:R-:W0:Y:S02]  /*15f0*/  LDC.64 R2, c[0x0][0x388] ;  /* 0x0000e200ff027b82 */ /* 0x000e240000000a00 */
[----:B0-----:R-:W-:-:S05]  /*1600*/  IMAD.WIDE R20, R20, 0x8, R2 ;  /* 0x0000000814147825 */ /* 0x001fca00078e0202 */
[----:B------:R-:W-:Y:S01]  /*1610*/  STG.E.64 desc[UR16][R20.64], R24 ;  /* 0x0000001814007986 */ /* 0x000fe2000c101b10 */
[----:B------:R-:W-:Y:S05]  /*1620*/  EXIT ;  /* 0x000000000000794d */ /* 0x000fea0003800000 */
        .weak           $__internal_3_$__cuda_sm20_div_rn_f64_full
        .type           $__internal_3_$__cuda_sm20_div_rn_f64_full,@function
        .size           $__internal_3_$__cuda_sm20_div_rn_f64_full,($_Z28prs_calculate_fitness_kernelPdS_S_S_jj$__internal_trig_reduction_slowpathd - $__internal_3_$__cuda_sm20_div_rn_f64_full)
$__internal_3_$__cuda_sm20_div_rn_f64_full:
[C---:B------:R-:W-:Y:S01]  /*1630*/  FSETP.GEU.AND P0, PT, |R21|.reuse, 1.469367938527859385e-39, PT ;  /* 0x001000001500780b */ /* 0x040fe20003f0e200 */
[----:B------:R-:W-:Y:S01]  /*1640*/  IMAD.U32 R6, RZ, RZ, UR6 ;  /* 0x00000006ff067e24 */ /* 0x000fe2000f8e00ff */
[----:B------:R-:W-:Y:S01]  /*1650*/  LOP3.LUT R5, R21, 0x800fffff, RZ, 0xc0, !PT ;  /* 0x800fffff15057812 */ /* 0x000fe200078ec0ff */
[----:B------:R-:W-:Y:S01]  /*1660*/  IMAD.MOV.U32 R7, RZ, RZ, R21 ;  /* 0x000000ffff077224 */ /* 0x000fe200078e0015 */
[----:B------:R-:W-:Y:S01]  /*1670*/  FSETP.GEU.AND P2, PT, |R9|, 1.469367938527859385e-39, PT ;  /* 0x001000000900780b */ /* 0x000fe20003f4e200 */
[----:B------:R-:W-:Y:S01]  /*1680*/  IMAD.U32 R4, RZ, RZ, UR6 ;  /* 0x00000006ff047e24 */ /* 0x000fe2000f8e00ff */
[----:B------:R-:W-:Y:S01]  /*1690*/  LOP3.LUT R5, R5, 0x3ff00000, RZ, 0xfc, !PT ;  /* 0x3ff0000005057812 */ /* 0x000fe200078efcff */
[----:B------:R-:W-:Y:S01]  /*16a0*/  IMAD.MOV.U32 R12, RZ, RZ, 0x1 ;  /* 0x00000001ff0c7424 */ /* 0x000fe200078e00ff */
[----:B------:R-:W-:Y:S01]  /*16b0*/  LOP3.LUT R27, R9, 0x7ff00000, RZ, 0xc0, !PT ;  /* 0x7ff00000091b7812 */ /* 0x000fe200078ec0ff */
[----:B------:R-:W-:Y:S01]  /*16c0*/  IMAD.MOV.U32 R28, RZ, RZ, 0x1ca00000 ;  /* 0x1ca00000ff1c7424 */ /* 0x000fe200078e00ff */
[----:B------:R-:W-:Y:S01]  /*16d0*/  LOP3.LUT R30, R21, 0x7ff00000, RZ, 0xc0, !PT ;  /* 0x7ff00000151e7812 */ /* 0x000fe200078ec0ff */
[----:B------:R-:W-:Y:S02]  /*16e0*/  BSSY.RECONVERGENT B1, `(.L_x_84) ;  /* 0x000004e000017945 */ /* 0x000fe40003800200 */
[----:B------:R-:W-:Y:S01]  /*16f0*/  @!P0 DMUL R4, R6, 8.98846567431157953865e+307 ;  /* 0x7fe0000006048828 */ /* 0x000fe20000000000 */
[----:B------:R-:W-:Y:S01]  /*1700*/  ISETP.GE.U32.AND P1, PT, R27, R30, PT ;  /* 0x0000001e1b00720c */ /* 0x000fe20003f26070 */
[----:B------:R-:W-:-:S02]  /*1710*/  IMAD.MOV.U32 R29, RZ, RZ, R27 ;  /* 0x000000ffff1d7224 */ /* 0x000fc400078e001b */
[----:B------:R-:W-:Y:S02]  /*1720*/  @!P2 LOP3.LUT R14, R7, 0x7ff00000, RZ, 0xc0, !PT ;  /* 0x7ff00000070ea812 */ /* 0x000fe400078ec0ff */
[----:B------:R-:W0:Y:S02]  /*1730*/  MUFU.RCP64H R13, R5 ;  /* 0x00000005000d7308 */ /* 0x000e240000001800 */
[----:B------:R-:W-:Y:S02]  /*1740*/  @!P2 ISETP.GE.U32.AND P3, PT, R27, R14, PT ;  /* 0x0000000e1b00a20c */ /* 0x000fe40003f66070 */
[----:B------:R-:W-:Y:S02]  /*1750*/  @!P0 LOP3.LUT R30, R5, 0x7ff00000, RZ, 0xc0, !PT ;  /* 0x7ff00000051e8812 */ /* 0x000fe400078ec0ff */
[----:B------:R-:W-:-:S03]  /*1760*/  @!P2 SEL R15, R28, 0x63400000, !P3 ;  /* 0x634000001c0fa807 */ /* 0x000fc60005800000 */
[----:B------:R-:W-:Y:S01]  /*1770*/  VIADD R32, R30, 0xffffffff ;  /* 0xffffffff1e207836 */ /* 0x000fe20000000000 */
        /* <DEDUP_REMOVED lines=16> */
[----:B------:R-:W-:-:S03]  /*1880*/  DFMA R22, R12, -R4, R10 ;  /* 0x800000040c16722b */ /* 0x000fc6000000000a */
[----:B------:R-:W-:-:S05]  /*1890*/  ISETP.GT.U32.OR P0, PT, R32, 0x7feffffe, P0 ;  /* 0x7feffffe2000780c */ /* 0x000fca0000704470 */
[----:B------:R-:W-:-:S08]  /*18a0*/  DFMA R12, R14, R22, R12 ;  /* 0x000000160e0c722b */ /* 0x000fd0000000000c */
[----:B------:R-:W-:Y:S05]  /*18b0*/  @P0 BRA `(.L_x_85) ;  /* 0x00000000006c0947 */ /* 0x000fea0003800000 */
[----:B------:R-:W-:Y:S01]  /*18c0*/  LOP3.LUT R14, R7, 0x7ff00000, RZ, 0xc0, !PT ;  /* 0x7ff00000070e7812 */ /* 0x000fe200078ec0ff */
[----:B------:R-:W-:-:S03]  /*18d0*/  IMAD.MOV.U32 R22, RZ, RZ, RZ ;  /* 0x000000ffff167224 */ /* 0x000fc600078e00ff */
[CC--:B------:R-:W-:Y:S02]  /*18e0*/  VIADDMNMX R8, R27.reuse, -R14.reuse, 0xb9600000, !PT ;  /* 0xb96000001b087446 */ /* 0x0c0fe4000780090e */
[----:B------:R-:W-:Y:S02]  /*18f0*/  ISETP.GE.U32.AND P0, PT, R27, R14, PT ;  /* 0x0000000e1b00720c */ /* 0x000fe40003f06070 */
        /* <DEDUP_REMOVED lines=23> */
.L_x_85:
        /* <DEDUP_REMOVED lines=16> */
.L_x_88:
[----:B------:R-:W-:Y:S01]  /*1b70*/  LOP3.LUT R15, R7, 0x80000, RZ, 0xfc, !PT ;  /* 0x00080000070f7812 */ /* 0x000fe200078efcff */
[----:B------:R-:W-:Y:S01]  /*1b80*/  IMAD.MOV.U32 R14, RZ, RZ, R6 ;  /* 0x000000ffff0e7224 */ /* 0x000fe200078e0006 */
[----:B------:R-:W-:Y:S06]  /*1b90*/  BRA `(.L_x_86) ;  /* 0x0000000000087947 */ /* 0x000fec0003800000 */
.L_x_87:
[----:B------:R-:W-:Y:S01]  /*1ba0*/  LOP3.LUT R15, R9, 0x80000, RZ, 0xfc, !PT ;  /* 0x00080000090f7812 */ /* 0x000fe200078efcff */
[----:B------:R-:W-:-:S07]  /*1bb0*/  IMAD.MOV.U32 R14, RZ, RZ, R8 ;  /* 0x000000ffff0e7224 */ /* 0x000fce00078e0008 */
.L_x_86:
[----:B------:R-:W-:Y:S05]  /*1bc0*/  BSYNC.RECONVERGENT B1 ;  /* 0x0000000000017941 */ /* 0x000fea0003800200 */
.L_x_84:
[----:B------:R-:W-:Y:S02]  /*1bd0*/  IMAD.MOV.U32 R27, RZ, RZ, 0x0 ;  /* 0x00000000ff1b7424 */ /* 0x000fe400078e00ff */
[----:B------:R-:W-:Y:S02]  /*1be0*/  IMAD.MOV.U32 R4, RZ, RZ, R14 ;  /* 0x000000ffff047224 */ /* 0x000fe400078e000e */
[----:B------:R-:W-:Y:S01]  /*1bf0*/  IMAD.MOV.U32 R5, RZ, RZ, R15 ;  /* 0x000000ffff057224 */ /* 0x000fe200078e000f */
[----:B------:R-:W-:Y:S06]  /*1c00*/  RET.REL.NODEC R26 `(_Z28prs_calculate_fitness_kernelPdS_S_S_jj) ;  /* 0xffffffe01afc7950 */ /* 0x000fec0003c3ffff */
        .type           $_Z28prs_calculate_fitness_kernelPdS_S_S_jj$__internal_trig_reduction_slowpathd,@function
        .size           $_Z28prs_calculate_fitness_kernelPdS_S_S_jj$__internal_trig_reduction_slowpathd,(.L_x_115 - $_Z28prs_calculate_fitness_kernelPdS_S_S_jj$__internal_trig_reduction_slowpathd)
$_Z28prs_calculate_fitness_kernelPdS_S_S_jj$__internal_trig_reduction_slowpathd:
        /* <DEDUP_REMOVED lines=24> */
.L_x_93:
        /* <DEDUP_REMOVED lines=8> */
[C---:B------:R-:W-:Y:S02]  /*1e10*/  IMAD R31, R6.reuse, R29, RZ ;  /* 0x0000001d061f7224 */ /* 0x040fe400078e02ff */
[----:B------:R-:W-:Y:S02]  /*1e20*/  IMAD R30, R7, R11, RZ ;  /* 0x0000000b071e7224 */ /* 0x000fe400078e02ff */
[----:B------:R-:W-:Y:S01]  /*1e30*/  IMAD.HI.U32 R6, R6, R29, RZ ;  /* 0x0000001d06067227 */ /* 0x000fe200078e00ff */
[----:B------:R-:W-:-:S03]  /*1e40*/  IADD3 R31, P0, PT, R31, R9, RZ ;  /* 0x000000091f1f7210 */ /* 0x000fc60007f1e0ff */
[----:B------:R-:W-:Y:S01]  /*1e50*/  IMAD.X R33, RZ, RZ, R6, P2 ;  /* 0x000000ffff217224 */ /* 0x000fe200010e0606 */
[----:B------:R-:W-:Y:S01]  /*1e60*/  IADD3 R9, P1, PT, R30, R31, RZ ;  /* 0x0000001f1e097210 */ /* 0x000fe20007f3e0ff */
[----:B------:R-:W-:-:S04]  /*1e70*/  IMAD.HI.U32 R30, R7, R11, RZ ;  /* 0x0000000b071e7227 */ /* 0x000fc800078e00ff */
[----:B------:R-:W-:Y:S01]  /*1e80*/  IMAD.HI.U32 R6, R7, R29, RZ ;  /* 0x0000001d07067227 */ /* 0x000fe200078e00ff */
[----:B------:R-:W-:-:S03]  /*1e90*/  IADD3.X R30, P0, PT, R30, R33, RZ, P0, !PT ;  /* 0x000000211e1e7210 */ /* 0x000fc6000071e4ff */
[----:B------:R-:W-:Y:S02]  /*1ea0*/  IMAD R7, R7, R29, RZ ;  /* 0x0000001d07077224 */ /* 0x000fe400078e02ff */
[----:B------:R-:W-:Y:S01]  /*1eb0*/  IMAD.X R6, RZ, RZ, R6, P0 ;  /* 0x000000ffff067224 */ /* 0x000fe200000e0606 */
[----:B------:R-:W-:Y:S01]  /*1ec0*/  ISETP.NE.AND P0, PT, R27, -0xf, PT ;  /* 0xfffffff11b00780c */ /* 0x000fe20003f05270 */
[C---:B------:R-:W-:Y:S01]  /*1ed0*/  IMAD R31, R28.reuse, 0x8, R1 ;  /* 0x000000081c1f7824 */ /* 0x040fe200078e0201 */
[----:B------:R-:W-:Y:S01]  /*1ee0*/  IADD3.X R30, P1, PT, R7, R30, RZ, P1, !PT ;  /* 0x0000001e071e7210 */ /* 0x000fe20000f3e4ff */
[----:B------:R-:W-:-:S03]  /*1ef0*/  VIADD R28, R28, 0x1 ;  /* 0x000000011c1c7836 */ /* 0x000fc60000000000 */
[----:B------:R0:W-:Y:S01]  /*1f00*/  STL.64 [R31], R8 ;  /* 0x000000081f007387 */ /* 0x0001e20000100a00 */
[----:B------:R-:W-:Y:S02]  /*1f10*/  IMAD.X R7, RZ, RZ, R6, P1 ;  /* 0x000000ffff077224 */ /* 0x000fe400008e0606 */
[----:B0-----:R-:W-:Y:S02]  /*1f20*/  IMAD.MOV.U32 R8, RZ, RZ, R30 ;  /* 0x000000ffff087224 */ /* 0x001fe400078e001e */
[----:B------:R-:W-:Y:S02]  /*1f30*/  IMAD.MOV.U32 R9, RZ, RZ, R7 ;  /* 0x000000ffff097224 */ /* 0x000fe400078e0007 */
[----:B------:R-:W-:Y:S05]  /*1f40*/  @P0 BRA `(.L_x_93) ;  /* 0xfffffffc00900947 */ /* 0x000fea000383ffff */
[----:B------:R-:W-:Y:S05]  /*1f50*/  BSYNC.RECONVERGENT B3 ;  /* 0x0000000000037941 */ /* 0x000fea0003800200 */
.L_x_92:
[----:B------:R-:W-:-:S07]  /*1f60*/  IMAD.MOV.U32 R10, RZ, RZ, R12 ;  /* 0x000000ffff0a7224 */ /* 0x000fce00078e000c */
.L_x_91:
[----:B------:R-:W-:Y:S05]  /*1f70*/  BSYNC.RECONVERGENT B2 ;  /* 0x0000000000027941 */ /* 0x000fea0003800200 */
.L_x_90:
[----:B------:R-:W-:Y:S01]  /*1f80*/  LOP3.LUT P0, R27, R14, 0x3f, RZ, 0xc0, !PT ;  /* 0x0000003f0e1b7812 */ /* 0x000fe2000780c0ff */
[----:B------:R-:W-:-:S04]  /*1f90*/  IMAD.IADD R4, R13, 0x1, R10 ;  /* 0x000000010d047824 */ /* 0x000fc800078e020a */
[----:B------:R-:W-:-:S05]  /*1fa0*/  IMAD.U32 R31, R4, 0x8, R1 ;  /* 0x00000008041f7824 */ /* 0x000fca00078e0001 */
[----:B------:R0:W-:Y:S04]  /*1fb0*/  STL.64 [R31+-0x78], R8 ;  /* 0xffff88081f007387 */ /* 0x0001e80000100a00 */
[----:B------:R-:W2:Y:S04]  /*1fc0*/  @P0 LDL.64 R10, [R1+0x8] ;  /* 0x00000800010a0983 */ /* 0x000ea80000100a00 */
[----:B------:R-:W3:Y:S04]  /*1fd0*/  LDL.64 R6, [R1+0x10] ;  /* 0x0000100001067983 */ /* 0x000ee80000100a00 */
[----:B------:R-:W4:Y:S01]  /*1fe0*/  LDL.64 R4, [R1+0x18] ;  /* 0x0000180001047983 */ /* 0x000f220000100a00 */
[----:B------:R-:W-:Y:S01]  /*1ff0*/  BSSY.RECONVERGENT B2, `(.L_x_94) ;  /* 0x0000035000027945 */ /* 0x000fe20003800200 */
[----:B--2---:R-:W-:-:S02]  /*2000*/  @P0 SHF.R.U64 R12, R10, 0x1, R11 ;  /* 0x000000010a0c0819 */ /* 0x004fc4000000120b */
[----:B------:R-:W-:Y:S02]  /*2010*/  @P0 SHF.R.U32.HI R14, RZ, 0x1, R11 ;  /* 0x00000001ff0e0819 */ /* 0x000fe4000001160b */
[----:B------:R-:W-:Y:S02]  /*2020*/  @P0 LOP3.LUT R11, R27, 0x3f, RZ, 0x3c, !PT ;  /* 0x0000003f1b0b0812 */ /* 0x000fe400078e3cff */
[----:B---3--:R-:W-:Y:S02]  /*2030*/  @P0 SHF.L.U32 R13, R6, R27, RZ ;  /* 0x0000001b060d0219 */ /* 0x008fe400000006ff */
[----:B0-----:R-:W-:Y:S02]  /*2040*/  @P0 SHF.R.U64 R8, R12, R11, R14 ;  /* 0x0000000b0c080219 */ /* 0x001fe4000000120e */
[--C-:B------:R-:W-:Y:S02]  /*2050*/  @P0 SHF.R.U32.HI R10, RZ, 0x1, R7.reuse ;  /* 0x00000001ff0a0819 */ /* 0x100fe40000011607 */
[----:B------:R-:W-:-:S02]  /*2060*/  @P0 SHF.R.U64 R29, R6, 0x1, R7 ;  /* 0x00000001061d0819 */ /* 0x000fc40000001207 */
[----:B------:R-:W-:Y:S02]  /*2070*/  @P0 SHF.L.U64.HI R28, R6, R27, R7 ;  /* 0x0000001b061c0219 */ /* 0x000fe40000010207 */
[----:B------:R-:W-:Y:S02]  /*2080*/  @P0 SHF.R.U32.HI R9, RZ, R11, R14 ;  /* 0x0000000bff090219 */ /* 0x000fe4000001160e */
[----:B------:R-:W-:Y:S02]  /*2090*/  @P0 LOP3.LUT R6, R13, R8, RZ, 0xfc, !PT ;  /* 0x000000080d060212 */ /* 0x000fe400078efcff */
[----:B----4-:R-:W-:Y:S02]  /*20a0*/  @P0 SHF.L.U32 R12, R4, R27, RZ ;  /* 0x0000001b040c0219 */ /* 0x010fe400000006ff */
[----:B------:R-:W-:Y:S01]  /*20b0*/  @P0 SHF.R.U64 R29, R29, R11, R10 ;  /* 0x0000000b1d1d0219 */ /* 0x000fe2000000120a */
[----:B------:R-:W-:Y:S01]  /*20c0*/  IMAD.SHL.U32 R8, R6, 0x4, RZ ;  /* 0x0000000406087824 */ /* 0x000fe200078e00ff */
[----:B------:R-:W-:-:S02]  /*20d0*/  @P0 LOP3.LUT R7, R28, R9, RZ, 0xfc, !PT ;  /* 0x000000091c070212 */ /* 0x000fc400078efcff */
[----:B------:R-:W-:Y:S02]  /*20e0*/  @P0 SHF.L.U64.HI R27, R4, R27, R5 ;  /* 0x0000001b041b0219 */ /* 0x000fe40000010205 */
[----:B------:R-:W-:Y:S02]  /*20f0*/  @P0 SHF.R.U32.HI R10, RZ, R11, R10 ;  /* 0x0000000bff0a0219 */ /* 0x000fe4000001160a */
[----:B------:R-:W-:Y:S02]  /*2100*/  @P0 LOP3.LUT R4, R12, R29, RZ, 0xfc, !PT ;  /* 0x0000001d0c040212 */ /* 0x000fe400078efcff */
[----:B------:R-:W-:Y:S02]  /*2110*/  SHF.L.U64.HI R6, R6, 0x2, R7 ;  /* 0x0000000206067819 */ /* 0x000fe40000010207 */
[----:B------:R-:W-:Y:S02]  /*2120*/  @P0 LOP3.LUT R5, R27, R10, RZ, 0xfc, !PT ;  /* 0x0000000a1b050212 */ /* 0x000fe400078efcff */
[----:B------:R-:W-:-:S02]  /*2130*/  SHF.L.W.U32.HI R7, R7, 0x2, R4 ;  /* 0x0000000207077819 */ /* 0x000fc40000010e04 */
[----:B------:R-:W-:Y:S02]  /*2140*/  IADD3 RZ, P0, PT, RZ, -R8, RZ ;  /* 0x80000008ffff7210 */ /* 0x000fe40007f1e0ff */
[----:B------:R-:W-:Y:S02]  /*2150*/  LOP3.LUT R9, RZ, R6, RZ, 0x33, !PT ;  /* 0x00000006ff097212 */ /* 0x000fe400078e33ff */
[----:B------:R-:W-:Y:S02]  /*2160*/  SHF.L.W.U32.HI R4, R4, 0x2, R5 ;  /* 0x0000000204047819 */ /* 0x000fe40000010e05 */
[----:B------:R-:W-:Y:S02]  /*2170*/  LOP3.LUT R10, RZ, R7, RZ, 0x33, !PT ;  /* 0x00000007ff0a7212 */ /* 0x000fe400078e33ff */
[----:B------:R-:W-:Y:S02]  /*2180*/  IADD3.X R9, P0, PT, RZ, R9, RZ, P0, !PT ;  /* 0x00000009ff097210 */ /* 0x000fe4000071e4ff */
[----:B------:R-:W-:-:S02]  /*2190*/  LOP3.LUT R11, RZ, R4, RZ, 0x33, !PT ;  /* 0x00000004ff0b7212 */ /* 0x000fc400078e33ff */
[----:B------:R-:W-:Y:S02]  /*21a0*/  IADD3.X R10, P1, PT, RZ, R10, RZ, P0, !PT ;  /* 0x0000000aff0a7210 */ /* 0x000fe4000073e4ff */
[----:B------:R-:W-:-:S03]  /*21b0*/  ISETP.GT.U32.AND P2, PT, R7, -0x1, PT ;  /* 0xffffffff0700780c */ /* 0x000fc60003f44070 */
[----:B------:R-:W-:Y:S01]  /*21c0*/  IMAD.X R11, RZ, RZ, R11, P1 ;  /* 0x000000ffff0b7224 */ /* 0x000fe200008e060b */
[----:B------:R-:W-:-:S04]  /*21d0*/  ISETP.GT.AND.EX P0, PT, R4, -0x1, PT, P2 ;  /* 0xffffffff0400780c */ /* 0x000fc80003f04320 */
[----:B------:R-:W-:Y:S02]  /*21e0*/  SEL R11, R4, R11, P0 ;  /* 0x0000000b040b7207 */ /* 0x000fe40000000000 */
[----:B------:R-:W-:Y:S02]  /*21f0*/  SEL R12, R7, R10, P0 ;  /* 0x0000000a070c7207 */ /* 0x000fe40000000000 */
[----:B------:R-:W-:-:S04]  /*2200*/  ISETP.NE.U32.AND P1, PT, R11, RZ, PT ;  /* 0x000000ff0b00720c */ /* 0x000fc80003f25070 */
[----:B------:R-:W-:Y:S01]  /*2210*/  SEL R7, R12, R11, !P1 ;  /* 0x0000000b0c077207 */ /* 0x000fe20004800000 */
[----:B------:R-:W-:-:S05]  /*2220*/  @!P0 IMAD.MOV R8, RZ, RZ, -R8 ;  /* 0x000000ffff088224 */ /* 0x000fca00078e0a08 */
[----:B------:R-:W0:Y:S02]  /*2230*/  FLO.U32 R7, R7 ;  /* 0x0000000700077300 */ /* 0x000e2400000e0000 */
[C---:B0-----:R-:W-:Y:S02]  /*2240*/  IADD3 R13, PT, PT, -R7.reuse, 0x1f, RZ ;  /* 0x0000001f070d7810 */ /* 0x041fe40007ffe1ff */
[----:B------:R-:W-:-:S03]  /*2250*/  IADD3 R10, PT, PT, -R7, 0x3f, RZ ;  /* 0x0000003f070a7810 */ /* 0x000fc60007ffe1ff */
[----:B------:R-:W-:Y:S01]  /*2260*/  @P1 IMAD.MOV R10, RZ, RZ, R13 ;  /* 0x000000ffff0a1224 */ /* 0x000fe200078e020d */
[----:B------:R-:W-:-:S04]  /*2270*/  SEL R13, R6, R9, P0 ;  /* 0x00000009060d7207 */ /* 0x000fc80000000000 */
[----:B------:R-:W-:-:S13]  /*2280*/  ISETP.NE.AND P1, PT, R10, RZ, PT ;  /* 0x000000ff0a00720c */ /* 0x000fda0003f25270 */
[----:B------:R-:W-:Y:S05]  /*2290*/  @!P1 BRA `(.L_x_95) ;  /* 0x0000000000289947 */ /* 0x000fea0003800000 */
[----:B------:R-:W-:Y:S02]  /*22a0*/  LOP3.LUT R7, R10, 0x3f, RZ, 0xc0, !PT ;  /* 0x0000003f0a077812 */ /* 0x000fe400078ec0ff */
        /* <DEDUP_REMOVED lines=9> */
.L_x_95:
[----:B------:R-:W-:Y:S05]  /*2340*/  BSYNC.RECONVERGENT B2 ;  /* 0x0000000000027941 */ /* 0x000fea0003800200 */
.L_x_94:
[----:B------:R-:W-:-:S04]  /*2350*/  IMAD.WIDE.U32 R8, R12, 0x2168c235, RZ ;  /* 0x2168c2350c087825 */ /* 0x000fc800078e00ff */
[----:B------:R-:W-:Y:S01]  /*2360*/  IMAD.MOV.U32 R6, RZ, RZ, R9 ;  /* 0x000000ffff067224 */ /* 0x000fe200078e0009 */
[----:B------:R-:W-:Y:S01]  /*2370*/  IADD3 RZ, P1, PT, R8, R8, RZ ;  /* 0x0000000808ff7210 */ /* 0x000fe20007f3e0ff */
[----:B------:R-:W-:Y:S02]  /*2380*/  IMAD.MOV.U32 R7, RZ, RZ, RZ ;  /* 0x000000ffff077224 */ /* 0x000fe400078e00ff */
[----:B------:R-:W-:-:S04]  /*2390*/  IMAD.HI.U32 R9, R11, -0x36f0255e, RZ ;  /* 0xc90fdaa20b097827 */ /* 0x000fc800078e00ff */
[----:B------:R-:W-:-:S04]  /*23a0*/  IMAD.WIDE.U32 R6, R12, -0x36f0255e, R6 ;  /* 0xc90fdaa20c067825 */ /* 0x000fc800078e0006 */
[----:B------:R-:W-:-:S04]  /*23b0*/  IMAD.WIDE.U32 R6, P2, R11, 0x2168c235, R6 ;  /* 0x2168c2350b067825 */ /* 0x000fc80007840006 */
[----:B------:R-:W-:Y:S01]  /*23c0*/  IMAD R11, R11, -0x36f0255e, RZ ;  /* 0xc90fdaa20b0b7824 */ /* 0x000fe200078e02ff */
[----:B------:R-:W-:Y:S01]  /*23d0*/  IADD3.X RZ, P1, PT, R6, R6, RZ, P1, !PT ;  /* 0x0000000606ff7210 */ /* 0x000fe20000f3e4ff */
[----:B------:R-:W-:-:S03]  /*23e0*/  IMAD.X R8, RZ, RZ, R9, P2 ;  /* 0x000000ffff087224 */ /* 0x000fc600010e0609 */
[----:B------:R-:W-:-:S04]  /*23f0*/  IADD3 R7, P2, PT, R11, R7, RZ ;  /* 0x000000070b077210 */ /* 0x000fc80007f5e0ff */
        /* <DEDUP_REMOVED lines=12> */
[----:B------:R-:W-:-:S02]  /*24c0*/  SHF.R.U32.HI R9, RZ, 0x1e, R5 ;  /* 0x0000001eff097819 */ /* 0x000fc40000011605 */
[----:B------:R-:W-:Y:S01]  /*24d0*/  SHF.R.U64 R6, R6, 0xa, R7 ;  /* 0x0000000a06067819 */ /* 0x000fe20000001207 */
[----:B------:R-:W-:Y:S01]  /*24e0*/  IMAD.SHL.U32 R8, R8, 0x100000, RZ ;  /* 0x0010000008087824 */ /* 0x000fe200078e00ff */
[----:B------:R-:W-:Y:S02]  /*24f0*/  LEA.HI R4, R4, R9, RZ, 0x1 ;  /* 0x0000000904047211 */ /* 0x000fe400078f08ff */
[----:B------:R-:W-:Y:S02]  /*2500*/  IADD3 R6, P2, PT, R6, 0x1, RZ ;  /* 0x0000000106067810 */ /* 0x000fe40007f5e0ff */
[----:B------:R-:W-:Y:S01]  /*2510*/  @!P0 LOP3.LUT R15, R15, 0x80000000, RZ, 0x3c, !PT ;  /* 0x800000000f0f8812 */ /* 0x000fe200078e3cff */
[----:B------:R-:W-:Y:S01]  /*2520*/  @P1 IMAD.MOV R4, RZ, RZ, -R4 ;  /* 0x000000ffff041224 */ /* 0x000fe200078e0a04 */
[----:B------:R-:W-:-:S04]  /*2530*/  LEA.HI.X R7, R7, RZ, RZ, 0x16, P2 ;  /* 0x000000ff07077211 */ /* 0x000fc800010fb4ff */
[--C-:B------:R-:W-:Y:S02]  /*2540*/  SHF.R.U64 R6, R6, 0x1, R7.reuse ;  /* 0x0000000106067819 */ /* 0x100fe40000001207 */
[----:B------:R-:W-:Y:S02]  /*2550*/  SHF.R.U32.HI R5, RZ, 0x1, R7 ;  /* 0x00000001ff057819 */ /* 0x000fe40000011607 */
[----:B------:R-:W-:-:S04]  /*2560*/  IADD3 R6, P2, P3, RZ, RZ, R6 ;  /* 0x000000ffff067210 */ /* 0x000fc80007b5e006 */
[----:B------:R-:W-:-:S04]  /*2570*/  IADD3.X R8, PT, PT, R8, 0x3fe00000, R5, P2, P3 ;  /* 0x3fe0000008087810 */ /* 0x000fc800017e6405 */
[----:B------:R-:W-:-:S07]  /*2580*/  LOP3.LUT R7, R8, R15, RZ, 0xfc, !PT ;  /* 0x0000000f08077212 */ /* 0x000fce00078efcff */
.L_x_89:
[----:B------:R-:W-:-:S04]  /*2590*/  IMAD.MOV.U32 R27, RZ, RZ, 0x0 ;  /* 0x00000000ff1b7424 */ /* 0x000fc800078e00ff */
[----:B------:R-:W-:Y:S05]  /*25a0*/  RET.REL.NODEC R26 `(_Z28prs_calculate_fitness_kernelPdS_S_S_jj) ;  /* 0xffffffd81a947950 */ /* 0x000fea0003c3ffff */
.L_x_96:
        /* <DEDUP_REMOVED lines=13> */
.L_x_115:


//--------------------- .text._Z31prs_init_emergent_angles_kernelPdjj --------------------------
	.section	.text._Z31prs_init_emergent_angles_kernelPdjj,"ax",@progbits
	.align	128
        .global         _Z31prs_init_emergent_angles_kernelPdjj
        .type           _Z31prs_init_emergent_angles_kernelPdjj,@function
        .size           _Z31prs_init_emergent_angles_kernelPdjj,(.L_x_123 - _Z31prs_init_emergent_angles_kernelPdjj)
        .other          _Z31prs_init_emergent_angles_kernelPdjj,@"STO_CUDA_ENTRY STV_DEFAULT"
_Z31prs_init_emergent_angles_kernelPdjj:
.text._Z31prs_init_emergent_angles_kernelPdjj:
        /* <DEDUP_REMOVED lines=8> */
[----:B------:R-:W0:Y:S02]  /*0080*/  LDC R9, c[0x0][0x38c] ;  /* 0x0000e300ff097b82 */ /* 0x000e240000000800 */
[----:B0-----:R-:W-:-:S13]  /*0090*/  ISETP.NE.AND P0, PT, R9, RZ, PT ;  /* 0x000000ff0900720c */ /* 0x001fda0003f05270 */
[----:B------:R-:W-:Y:S05]  /*00a0*/  @!P0 EXIT ;  /* 0x000000000000894d */ /* 0x000fea0003800000 */
[C---:B------:R-:W-:Y:S01]  /*00b0*/  ISETP.GE.U32.AND P1, PT, R9.reuse, 0x8, PT ;  /* 0x000000080900780c */ /* 0x040fe20003f26070 */
[----:B------:R-:W0:Y:S01]  /*00c0*/  LDCU.64 UR4, c[0x0][0x358] ;  /* 0x00006b00ff0477ac */ /* 0x000e220008000a00 */
[----:B------:R-:W-:Y:S01]  /*00d0*/  LOP3.LUT R8, R9, 0x7, RZ, 0xc0, !PT ;  /* 0x0000000709087812 */ /* 0x000fe200078ec0ff */
[----:B------:R-:W-:Y:S02]  /*00e0*/  IMAD R0, R0, R9, RZ ;  /* 0x0000000900007224 */ /* 0x000fe400078e02ff */
[----:B------:R-:W-:Y:S01]  /*00f0*/  IMAD.MOV.U32 R5, RZ, RZ, RZ ;  /* 0x000000ffff057224 */ /* 0x000fe200078e00ff */
[----:B------:R-:W-:-:S07]  /*0100*/  ISETP.NE.AND P0, PT, R8, RZ, PT ;  /* 0x000000ff0800720c */ /* 0x000fce0003f05270 */
[----:B------:R-:W-:Y:S06]  /*0110*/  @!P1 BRA `(.L_x_97) ;  /* 0x0000000000589947 */ /* 0x000fec0003800000 */
[----:B------:R-:W1:Y:S01]  /*0120*/  LDCU.64 UR6, c[0x0][0x380] ;  /* 0x00007000ff0677ac */ /* 0x000e620008000a00 */
[----:B------:R-:W-:-:S05]  /*0130*/  LOP3.LUT R5, R9, 0xfffffff8, RZ, 0xc0, !PT ;  /* 0xfffffff809057812 */ /* 0x000fca00078ec0ff */
[----:B------:R-:W-:Y:S01]  /*0140*/  IMAD.MOV R4, RZ, RZ, -R5 ;  /* 0x000000ffff047224 */ /* 0x000fe200078e0a05 */
[----:B-1----:R-:W-:-:S04]  /*0150*/  LEA R6, P1, R0, UR6, 0x3 ;  /* 0x0000000600067c11 */ /* 0x002fc8000f8218ff */
[----:B------:R-:W-:Y:S02]  /*0160*/  IADD3 R6, P2, PT, R6, 0x20, RZ ;  /* 0x0000002006067810 */ /* 0x000fe40007f5e0ff */
[----:B------:R-:W-:-:S05]  /*0170*/  LEA.HI.X R7, R0, UR7, RZ, 0x3, P1 ;  /* 0x0000000700077c11 */ /* 0x000fca00088f1cff */
[----:B------:R-:W-:-:S07]  /*0180*/  IMAD.X R7, RZ, RZ, R7, P2 ;  /* 0x000000ffff077224 */ /* 0x000fce00010e0607 */
.L_x_98:
[----:B------:R-:W-:Y:S02]  /*0190*/  VIADD R4, R4, 0x8 ;  /* 0x0000000804047836 */ /* 0x000fe40000000000 */
[----:B-1----:R-:W-:Y:S02]  /*01a0*/  IMAD.MOV.U32 R2, RZ, RZ, R6 ;  /* 0x000000ffff027224 */ /* 0x002fe400078e0006 */
[----:B------:R-:W-:Y:S01]  /*01b0*/  IMAD.MOV.U32 R3, RZ, RZ, R7 ;  /* 0x000000ffff037224 */ /* 0x000fe200078e0007 */
[----:B------:R-:W-:Y:S02]  /*01c0*/  ISETP.NE.AND P1, PT, R4, RZ, PT ;  /* 0x000000ff0400720c */ /* 0x000fe40003f25270 */
[----:B------:R-:W-:Y:S02]  /*01d0*/  IADD3 R6, P2, PT, R2, 0x40, RZ ;  /* 0x0000004002067810 */ /* 0x000fe40007f5e0ff */
[----:B0-----:R1:W-:Y:S03]  /*01e0*/  STG.E.64 desc[UR4][R2.64+-0x20], RZ ;  /* 0xffffe0ff02007986 */ /* 0x0013e6000c101b04 */
[----:B------:R-:W-:Y:S01]  /*01f0*/  IMAD.X R7, RZ, RZ, R3, P2 ;  /* 0x000000ffff077224 */ /* 0x000fe200010e0603 */
[----:B------:R1:W-:Y:S04]  /*0200*/  STG.E.64 desc[UR4][R2.64+-0x18], RZ ;  /* 0xffffe8ff02007986 */ /* 0x0003e8000c101b04 */
[----:B------:R1:W-:Y:S04]  /*0210*/  STG.E.64 desc[UR4][R2.64+-0x10], RZ ;  /* 0xfffff0ff02007986 */ /* 0x0003e8000c101b04 */
[----:B------:R1:W-:Y:S04]  /*0220*/  STG.E.64 desc[UR4][R2.64+-0x8], RZ ;  /* 0xfffff8ff02007986 */ /* 0x0003e8000c101b04 */
[----:B------:R1:W-:Y:S04]  /*0230*/  STG.E.64 desc[UR4][R2.64], RZ ;  /* 0x000000ff02007986 */ /* 0x0003e8000c101b04 */
[----:B------:R1:W-:Y:S04]  /*0240*/  STG.E.64 desc[UR4][R2.64+0x8], RZ ;  /* 0x000008ff02007986 */ /* 0x0003e8000c101b04 */
[----:B------:R1:W-:Y:S04]  /*0250*/  STG.E.64 desc[UR4][R2.64+0x10], RZ ;  /* 0x000010ff02007986 */ /* 0x0003e8000c101b04 */
[----:B------:R1:W-:Y:S01]  /*0260*/  STG.E.64 desc[UR4][R2.64+0x18], RZ ;  /* 0x000018ff02007986 */ /* 0x0003e2000c101b04 */
[----:B------:R-:W-:Y:S05]  /*0270*/  @P1 BRA `(.L_x_98) ;  /* 0xfffffffc00c41947 */ /* 0x000fea000383ffff */
.L_x_97:
[----:B0-----:R-:W-:Y:S05]  /*0280*/  @!P0 EXIT ;  /* 0x000000000000894d */ /* 0x001fea0003800000 */
[----:B------:R-:W-:Y:S02]  /*0290*/  ISETP.GE.U32.AND P1, PT, R8, 0x4, PT ;  /* 0x000000040800780c */ /* 0x000fe40003f26070 */
[----:B------:R-:W-:-:S04]  /*02a0*/  LOP3.LUT R6, R9, 0x3, RZ, 0xc0, !PT ;  /* 0x0000000309067812 */ /* 0x000fc800078ec0ff */
[----:B------:R-:W-:-:S07]  /*02b0*/  ISETP.NE.AND P0, PT, R6, RZ, PT ;  /* 0x000000ff0600720c */ /* 0x000fce0003f05270 */
[----:B------:R-:W-:Y:S06]  /*02c0*/  @!P1 BRA `(.L_x_99) ;  /* 0x0000000000289947 */ /* 0x000fec0003800000 */
[----:B------:R-:W0:Y:S01]  /*02d0*/  LDCU.64 UR6, c[0x0][0x380] ;  /* 0x00007000ff0677ac */ /* 0x000e220008000a00 */
[----:B-1----:R-:W-:Y:S01]  /*02e0*/  IADD3 R3, P1, PT, R0, R5, RZ ;  /* 0x0000000500037210 */ /* 0x002fe20007f3e0ff */
[----:B------:R-:W-:-:S04]  /*02f0*/  VIADD R5, R5, 0x4 ;  /* 0x0000000405057836 */ /* 0x000fc80000000000 */
[----:B------:R-:W-:Y:S01]  /*0300*/  IMAD.X R4, RZ, RZ, RZ, P1 ;  /* 0x000000ffff047224 */ /* 0x000fe200008e06ff */
[----:B0-----:R-:W-:-:S04]  /*0310*/  LEA R2, P1, R3, UR6, 0x3 ;  /* 0x0000000603027c11 */ /* 0x001fc8000f8218ff */
[----:B------:R-:W-:-:S05]  /*0320*/  LEA.HI.X R3, R3, UR7, R4, 0x3, P1 ;  /* 0x0000000703037c11 */ /* 0x000fca00088f1c04 */
[----:B------:R0:W-:Y:S04]  /*0330*/  STG.E.64 desc[UR4][R2.64], RZ ;  /* 0x000000ff02007986 */ /* 0x0001e8000c101b04 */
[----:B------:R0:W-:Y:S04]  /*0340*/  STG.E.64 desc[UR4][R2.64+0x8], RZ ;  /* 0x000008ff02007986 */ /* 0x0001e8000c101b04 */
[----:B------:R0:W-:Y:S04]  /*0350*/  STG.E.64 desc[UR4][R2.64+0x10], RZ ;  /* 0x000010ff02007986 */ /* 0x0001e8000c101b04 */
[----:B------:R0:W-:Y:S02]  /*0360*/  STG.E.64 desc[UR4][R2.64+0x18], RZ ;  /* 0x000018ff02007986 */ /* 0x0001e4000c101b04 */
.L_x_99:
[----:B------:R-:W-:Y:S05]  /*0370*/  @!P0 EXIT ;  /* 0x000000000000894d */ /* 0x000fea0003800000 */
[----:B------:R-:W-:Y:S02]  /*0380*/  ISETP.NE.AND P1, PT, R6, 0x1, PT ;  /* 0x000000010600780c */ /* 0x000fe40003f25270 */
[----:B01----:R-:W-:-:S04]  /*0390*/  LOP3.LUT R2, R9, 0x1, RZ, 0xc0, !PT ;  /* 0x0000000109027812 */ /* 0x003fc800078ec0ff */
[----:B------:R-:W-:-:S07]  /*03a0*/  ISETP.NE.U32.AND P0, PT, R2, 0x1, PT ;  /* 0x000000010200780c */ /* 0x000fce0003f05070 */
[----:B------:R-:W-:Y:S06]  /*03b0*/  @!P1 BRA `(.L_x_100) ;  /* 0x0000000000209947 */ /* 0x000fec0003800000 */
[----:B------:R-:W0:Y:S01]  /*03c0*/  LDCU.64 UR6, c[0x0][0x380] ;  /* 0x00007000ff0677ac */ /* 0x000e220008000a00 */
[----:B------:R-:W-:Y:S01]  /*03d0*/  IADD3 R3, P1, PT, R0, R5, RZ ;  /* 0x0000000500037210 */ /* 0x000fe20007f3e0ff */
[----:B------:R-:W-:-:S04]  /*03e0*/  VIADD R5, R5, 0x2 ;  /* 0x0000000205057836 */ /* 0x000fc80000000000 */
[----:B------:R-:W-:Y:S01]  /*03f0*/  IMAD.X R4, RZ, RZ, RZ, P1 ;  /* 0x000000ffff047224 */ /* 0x000fe200008e06ff */
[----:B0-----:R-:W-:-:S04]  /*0400*/  LEA R2, P1, R3, UR6, 0x3 ;  /* 0x0000000603027c11 */ /* 0x001fc8000f8218ff */
[----:B------:R-:W-:-:S05]  /*0410*/  LEA.HI.X R3, R3, UR7, R4, 0x3, P1 ;  /* 0x0000000703037c11 */ /* 0x000fca00088f1c04 */
[----:B------:R0:W-:Y:S04]  /*0420*/  STG.E.64 desc[UR4][R2.64], RZ ;  /* 0x000000ff02007986 */ /* 0x0001e8000c101b04 */
[----:B------:R0:W-:Y:S02]  /*0430*/  STG.E.64 desc[UR4][R2.64+0x8], RZ ;  /* 0x000008ff02007986 */ /* 0x0001e4000c101b04 */
.L_x_100:
[----:B------:R-:W-:Y:S05]  /*0440*/  @P0 EXIT ;  /* 0x000000000000094d */ /* 0x000fea0003800000 */
[----:B------:R-:W1:Y:S01]  /*0450*/  LDCU.64 UR6, c[0x0][0x380] ;  /* 0x00007000ff0677ac */ /* 0x000e620008000a00 */
[----:B------:R-:W-:-:S05]  /*0460*/  IADD3 R0, P0, PT, R0, R5, RZ ;  /* 0x0000000500007210 */ /* 0x000fca0007f1e0ff */
[----:B0-----:R-:W-:Y:S01]  /*0470*/  IMAD.X R3, RZ, RZ, RZ, P0 ;  /* 0x000000ffff037224 */ /* 0x001fe200000e06ff */
[----:B-1----:R-:W-:-:S04]  /*0480*/  LEA R2, P0, R0, UR6, 0x3 ;  /* 0x0000000600027c11 */ /* 0x002fc8000f8018ff */
[----:B------:R-:W-:-:S05]  /*0490*/  LEA.HI.X R3, R0, UR7, R3, 0x3, P0 ;  /* 0x0000000700037c11 */ /* 0x000fca00080f1c03 */
[----:B------:R-:W-:Y:S01]  /*04a0*/  STG.E.64 desc[UR4][R2.64], RZ ;  /* 0x000000ff02007986 */ /* 0x000fe2000c101b04 */
[----:B------:R-:W-:Y:S05]  /*04b0*/  EXIT ;  /* 0x000000000000794d */ /* 0x000fea0003800000 */
.L_x_101:
        /* <DEDUP_REMOVED lines=12> */
.L_x_123:


//--------------------- .text._Z31prs_init_incident_angles_kernelPdjjP24curandStatePhilox4_32_10 --------------------------
	.section	.text._Z31prs_init_incident_angles_kernelPdjjP24curandStatePhilox4_32_10,"ax",@progbits
	.align	128
        .global         _Z31prs_init_incident_angles_kernelPdjjP24curandStatePhilox4_32_10
        .type           _Z31prs_init_incident_angles_kernelPdjjP24curandStatePhilox4_32_10,@function
        .size           _Z31prs_init_incident_angles_kernelPdjjP24curandStatePhilox4_32_10,(.L_x_124 - _Z31prs_init_incident_angles_kernelPdjjP24curandStatePhilox4_32_10)
        .other          _Z31prs_init_incident_angles_kernelPdjjP24curandStatePhilox4_32_10,@"STO_CUDA_ENTRY STV_DEFAULT"
_Z31prs_init_incident_angles_kernelPdjjP24curandStatePhilox4_32_10:
.text._Z31prs_init_incident_angles_kernelPdjjP24curandStatePhilox4_32_10:
        /* <DEDUP_REMOVED lines=8> */
[----:B------:R-:W0:Y:S02]  /*0080*/  LDCU UR4, c[0x0][0x38c] ;  /* 0x00007180ff0477ac */ /* 0x000e240008000800 */
[----:B0-----:R-:W-:-:S13]  /*0090*/  ISETP.NE.AND P0, PT, RZ, UR4, PT ;  /* 0x00000004ff007c0c */ /* 0x001fda000bf05270 */
[----:B------:R-:W-:Y:S05]  /*00a0*/  @!P0 EXIT ;  /* 0x000000000000894d */ /* 0x000fea0003800000 */
[----:B------:R-:W0:Y:S01]  /*00b0*/  LDC.64 R18, c[0x0][0x390] ;  /* 0x0000e400ff127b82 */ /* 0x000e220000000a00 */
[----:B------:R-:W1:Y:S07]  /*00c0*/  LDCU.64 UR6, c[0x0][0x358] ;  /* 0x00006b00ff0677ac */ /* 0x000e6e0008000a00 */
[----:B------:R-:W2:Y:S01]  /*00d0*/  LDC.64 R2, c[0x0][0x380] ;  /* 0x0000e000ff027b82 */ /* 0x000ea20000000a00 */
[----:B0-----:R-:W-:-:S05]  /*00e0*/  IMAD.WIDE R18, R5, 0x40, R18 ;  /* 0x0000004005127825 */ /* 0x001fca00078e0212 */
[----:B-1----:R-:W3:Y:S04]  /*00f0*/  LDG.E.64 R16, desc[UR6][R18.64+0x20] ;  /* 0x0000200612107981 */ /* 0x002ee8000c1e1b00 */
[----:B------:R0:W5:Y:S04]  /*0100*/  LDG.E R22, desc[UR6][R18.64+0x28] ;  /* 0x0000280612167981 */ /* 0x000168000c1e1900 */
[----:B------:R0:W5:Y:S04]  /*0110*/  LDG.E.128 R12, desc[UR6][R18.64+0x10] ;  /* 0x00001006120c7981 */ /* 0x000168000c1e1d00 */
[----:B------:R0:W5:Y:S01]  /*0120*/  LDG.E.128 R8, desc[UR6][R18.64] ;  /* 0x0000000612087981 */ /* 0x000162000c1e1d00 */
[----:B------:R-:W-:Y:S01]  /*0130*/  IMAD R5, R5, UR4, RZ ;  /* 0x0000000405057c24 */ /* 0x000fe2000f8e02ff */
[----:B------:R-:W-:-:S03]  /*0140*/  UIADD3 UR4, UPT, UPT, -UR4, URZ, URZ ;  /* 0x000000ff04047290 */ /* 0x000fc6000fffe1ff */
[----:B--2---:R-:W-:-:S04]  /*0150*/  IMAD.WIDE.U32 R2, R5, 0x8, R2 ;  /* 0x0000000805027825 */ /* 0x004fc800078e0002 */
[C---:B---3--:R-:W-:Y:S01]  /*0160*/  VIADD R4, R17.reuse, 0xbb67ae85 ;  /* 0xbb67ae8511047836 */ /* 0x048fe20000000000 */
[C---:B------:R-:W-:Y:S01]  /*0170*/  IADD3 R6, PT, PT, R17.reuse, 0x76cf5d0a, RZ ;  /* 0x76cf5d0a11067810 */ /* 0x040fe20007ffe0ff */
[C---:B------:R-:W-:Y:S01]  /*0180*/  VIADD R5, R16.reuse, 0x3c6ef372 ;  /* 0x3c6ef37210057836 */ /* 0x040fe20000000000 */
[C---:B------:R-:W-:Y:S01]  /*0190*/  IADD3 R25, PT, PT, R16.reuse, -0x4ab325aa, RZ ;  /* 0xb54cda5610197810 */ /* 0x040fe20007ffe0ff */
[C---:B------:R-:W-:Y:S01]  /*01a0*/  VIADD R7, R16.reuse, 0xdaa66d2b ;  /* 0xdaa66d2b10077836 */ /* 0x040fe20000000000 */
[C---:B------:R-:W-:Y:S01]  /*01b0*/  IADD3 R27, PT, PT, R16.reuse, 0x5384540f, RZ ;  /* 0x5384540f101b7810 */ /* 0x040fe20007ffe0ff */
[C---:B------:R-:W-:Y:S01]  /*01c0*/  VIADD R24, R17.reuse, 0xa9066899 ;  /* 0xa906689911187836 */ /* 0x040fe20000000000 */
[----:B------:R-:W-:Y:S01]  /*01d0*/  IADD3 R29, PT, PT, R16, -0xe443238, RZ ;  /* 0xf1bbcdc8101d7810 */ /* 0x000fe20007ffe0ff */
[C---:B------:R-:W-:Y:S02]  /*01e0*/  VIADD R26, R17.reuse, 0x646e171e ;  /* 0x646e171e111a7836 */ /* 0x040fe40000000000 */
[----:B------:R-:W-:-:S02]  /*01f0*/  VIADD R28, R17, 0x1fd5c5a3 ;  /* 0x1fd5c5a3111c7836 */ /* 0x000fc40000000000 */
[----:B0-----:R-:W-:-:S07]  /*0200*/  VIADD R0, R17, 0xdb3d7428 ;  /* 0xdb3d742811007836 */ /* 0x001fce0000000000 */
.L_x_107:
[----:B-----5:R-:W-:Y:S01]  /*0210*/  ISETP.NE.AND P0, PT, R22, 0x1, PT ;  /* 0x000000011600780c */ /* 0x020fe20003f05270 */
[----:B------:R-:W-:Y:S01]  /*0220*/  BSSY.RECONVERGENT B0, `(.L_x_102) ;  /* 0x000004d000007945 */ /* 0x000fe20003800200 */
[----:B0-----:R-:W-:Y:S01]  /*0230*/  MOV R19, R22 ;  /* 0x0000001600137202 */ /* 0x001fe20000000f00 */
[----:B------:R-:W-:Y:S02]  /*0240*/  HFMA2 R22, -RZ, RZ, 0, 1.1920928955078125e-07 ;  /* 0x00000002ff167431 */ /* 0x000fe400000001ff */
[----:B------:R-:W-:-:S08]  /*0250*/  IMAD.MOV.U32 R18, RZ, RZ, R13 ;  /* 0x000000ffff127224 */ /* 0x000fd000078e000d */
[----:B------:R-:W-:Y:S05]  /*0260*/  @!P0 BRA `(.L_x_103) ;  /* 0x0000000400208947 */ /* 0x000fea0003800000 */
[----:B------:R-:W-:-:S13]  /*0270*/  ISETP.NE.AND P0, PT, R19, 0x3, PT ;  /* 0x000000031300780c */ /* 0x000fda0003f05270 */
[----:B------:R-:W-:Y:S05]  /*0280*/  @!P0 BRA `(.L_x_104) ;  /* 0x0000000000188947 */ /* 0x000fea0003800000 */
[----:B------:R-:W-:-:S13]  /*0290*/  ISETP.NE.AND P0, PT, R19, 0x2, PT ;  /* 0x000000021300780c */ /* 0x000fda0003f05270 */
[----:B------:R-:W-:Y:S01]  /*02a0*/  @!P0 IMAD.MOV.U32 R22, RZ, RZ, 0x3 ;  /* 0x00000003ff168424 */ /* 0x000fe200078e00ff */
[----:B------:R-:W-:Y:S01]  /*02b0*/  @P0 IADD3 R22, PT, PT, R19, 0x1, RZ ;  /* 0x0000000113160810 */ /* 0x000fe20007ffe0ff */
[----:B------:R-:W-:Y:S01]  /*02c0*/  @!P0 IMAD.MOV.U32 R18, RZ, RZ, R14 ;  /* 0x000000ffff128224 */ /* 0x000fe200078e000e */
[----:B------:R-:W-:Y:S01]  /*02d0*/  @P0 MOV R18, R12 ;  /* 0x0000000c00120202 */ /* 0x000fe20000000f00 */
[----:B------:R-:W-:Y:S06]  /*02e0*/  BRA `(.L_x_103) ;  /* 0x0000000400007947 */ /* 0x000fec0003800000 */
.L_x_104:
[----:B------:R-:W-:Y:S01]  /*02f0*/  VIADD R8, R8, 0x1 ;  /* 0x0000000108087836 */ /* 0x000fe20000000000 */
[----:B------:R-:W-:Y:S03]  /*0300*/  BSSY.RECONVERGENT B1, `(.L_x_105) ;  /* 0x000000c000017945 */ /* 0x000fe60003800200 */
[C---:B------:R-:W-:Y:S01]  /*0310*/  IMAD.WIDE.U32 R20, R8.reuse, -0x2daee0ad, RZ ;  /* 0xd2511f5308147825 */ /* 0x040fe200078e00ff */
[----:B------:R-:W-:-:S13]  /*0320*/  ISETP.NE.AND P0, PT, R8, RZ, PT ;  /* 0x000000ff0800720c */ /* 0x000fda0003f05270 */
[----:B------:R-:W-:Y:S05]  /*0330*/  @P0 BRA `(.L_x_106) ;  /* 0x0000000000200947 */ /* 0x000fea0003800000 */
[----:B------:R-:W-:-:S04]  /*0340*/  IADD3 R9, PT, PT, R9, 0x1, RZ ;  /* 0x0000000109097810 */ /* 0x000fc80007ffe0ff */
[----:B------:R-:W-:-:S13]  /*0350*/  ISETP.NE.AND P0, PT, R9, RZ, PT ;  /* 0x000000ff0900720c */ /* 0x000fda0003f05270 */
[----:B------:R-:W-:Y:S01]  /*0360*/  @!P0 VIADD R10, R10, 0x1 ;  /* 0x000000010a0a8836 */ /* 0x000fe20000000000 */
[----:B------:R-:W-:Y:S02]  /*0370*/  @!P0 IADD3 R12, PT, PT, R11, 0x1, RZ ;  /* 0x000000010b0c8810 */ /* 0x000fe40007ffe0ff */
[----:B------:R-:W-:Y:S02]  /*0380*/  @!P0 MOV R9, RZ ;  /* 0x000000ff00098202 */ /* 0x000fe40000000f00 */
[----:B------:R-:W-:-:S13]  /*0390*/  ISETP.NE.AND P1, PT, R10, RZ, !P0 ;  /* 0x000000ff0a00720c */ /* 0x000fda0004725270 */
[----:B------:R-:W-:-:S04]  /*03a0*/  @P1 IMAD.MOV R12, RZ, RZ, R11 ;  /* 0x000000ffff0c1224 */ /* 0x000fc800078e020b */
[----:B------:R-:W-:-:S07]  /*03b0*/  @!P0 IMAD.MOV.U32 R11, RZ, RZ, R12 ;  /* 0x000000ffff0b8224 */ /* 0x000fce00078e000c */
.L_x_106:
[----:B------:R-:W-:Y:S05]  /*03c0*/  BSYNC.RECONVERGENT B1 ;  /* 0x0000000000017941 */ /* 0x000fea0003800200 */
.L_x_105:
[----:B------:R-:W-:Y:S01]  /*03d0*/  LOP3.LUT R12, R11, R21, R17, 0x96, !PT ;  /* 0x000000150b0c7212 */ /* 0x000fe200078e9611 */
[----:B------:R-:W-:Y:S01]  /*03e0*/  IMAD.WIDE.U32 R18, R10, -0x326172a9, RZ ;  /* 0xcd9e8d570a127825 */ /* 0x000fe200078e00ff */
[----:B------:R-:W-:-:S03]  /*03f0*/  IADD3 R21, PT, PT, R16, -0x61c88647, RZ ;  /* 0x9e3779b910157810 */ /* 0x000fc60007ffe0ff */
[----:B------:R-:W-:Y:S01]  /*0400*/  IMAD.WIDE.U32 R12, R12, -0x326172a9, RZ ;  /* 0xcd9e8d570c0c7825 */ /* 0x000fe200078e00ff */
[----:B------:R-:W-:-:S04]  /*0410*/  LOP3.LUT R19, R9, R16, R19, 0x96, !PT ;  /* 0x0000001009137212 */ /* 0x000fc800078e9613 */
[----:B------:R-:W-:Y:S01]  /*0420*/  LOP3.LUT R21, R13, R18, R21, 0x96, !PT ;  /* 0x000000120d157212 */ /* 0x000fe200078e9615 */
[----:B------:R-:W-:-:S05]  /*0430*/  IMAD.WIDE.U32 R18, R19, -0x2daee0ad, RZ ;  /* 0xd2511f5313127825 */ /* 0x000fca00078e00ff */
[----:B------:R-:W-:Y:S01]  /*0440*/  LOP3.LUT R19, R19, R20, R4, 0x96, !PT ;  /* 0x0000001413137212 */ /* 0x000fe200078e9604 */
[----:B------:R-:W-:-:S05]  /*0450*/  IMAD.WIDE.U32 R20, R21, -0x2daee0ad, RZ ;  /* 0xd2511f5315147825 */ /* 0x000fca00078e00ff */
[----:B------:R-:W-:Y:S01]  /*0460*/  LOP3.LUT R21, R21, R18, R6, 0x96, !PT ;  /* 0x0000001215157212 */ /* 0x000fe200078e9606 */
[----:B------:R-:W-:-:S05]  /*0470*/  IMAD.WIDE.U32 R18, R19, -0x326172a9, RZ ;  /* 0xcd9e8d5713127825 */ /* 0x000fca00078e00ff */
[----:B------:R-:W-:Y:S01]  /*0480*/  LOP3.LUT R12, R19, R12, R5, 0x96, !PT ;  /* 0x0000000c130c7212 */ /* 0x000fe200078e9605 */
[----:B------:R-:W-:-:S04]  /*0490*/  VIADD R19, R17, 0x32370b8f ;  /* 0x32370b8f11137836 */ /* 0x000fc80000000000 */
[----:B------:R-:W-:-:S05]  /*04a0*/  IMAD.WIDE.U32 R12, R12, -0x2daee0ad, RZ ;  /* 0xd2511f530c0c7825 */ /* 0x000fca00078e00ff */
[----:B------:R-:W-:Y:S01]  /*04b0*/  LOP3.LUT R19, R13, R20, R19, 0x96, !PT ;  /* 0x000000140d137212 */ /* 0x000fe200078e9613 */
[----:B------:R-:W-:Y:S01]  /*04c0*/  IMAD.WIDE.U32 R20, R21, -0x326172a9, RZ ;  /* 0xcd9e8d5715147825 */ /* 0x000fe200078e00ff */
[----:B------:R-:W-:-:S04]  /*04d0*/  IADD3 R13, PT, PT, R16, 0x78dde6e4, RZ ;  /* 0x78dde6e4100d7810 */ /* 0x000fc80007ffe0ff */
[----:B------:R-:W-:Y:S01]  /*04e0*/  LOP3.LUT R21, R21, R18, R7, 0x96, !PT ;  /* 0x0000001215157212 */ /* 0x000fe200078e9607 */
[----:B------:R-:W-:-:S05]  /*04f0*/  IMAD.WIDE.U32 R18, R19, -0x326172a9, RZ ;  /* 0xcd9e8d5713127825 */ /* 0x000fca00078e00ff */
[----:B------:R-:W-:Y:S01]  /*0500*/  LOP3.LUT R19, R19, R20, R13, 0x96, !PT ;  /* 0x0000001413137212 */ /* 0x000fe200078e960d */
[----:B------:R-:W-:-:S04]  /*0510*/  IMAD.WIDE.U32 R20, R21, -0x2daee0ad, RZ ;  /* 0xd2511f5315147825 */ /* 0x000fc800078e00ff */
[----:B------:R-:W-:-:S05]  /*0520*/  VIADD R13, R17, 0xed9eba14 ;  /* 0xed9eba14110d7836 */ /* 0x000fca0000000000 */
[----:B------:R-:W-:Y:S02]  /*0530*/  LOP3.LUT R13, R21, R12, R13, 0x96, !PT ;  /* 0x0000000c150d7212 */ /* 0x000fe400078e960d */
[----:B------:R-:W-:-:S03]  /*0540*/  IADD3 R21, PT, PT, R16, 0x1715609d, RZ ;  /* 0x1715609d10157810 */ /* 0x000fc60007ffe0ff */
[----:B------:R-:W-:-:S05]  /*0550*/  IMAD.WIDE.U32 R12, R13, -0x326172a9, RZ ;  /* 0xcd9e8d570d0c7825 */ /* 0x000fca00078e00ff */
[----:B------:R-:W-:Y:S01]  /*0560*/  LOP3.LUT R21, R13, R18, R21, 0x96, !PT ;  /* 0x000000120d157212 */ /* 0x000fe200078e9615 */
[----:B------:R-:W-:-:S05]  /*0570*/  IMAD.WIDE.U32 R18, R19, -0x2daee0ad, RZ ;  /* 0xd2511f5313127825 */ /* 0x000fca00078e00ff */
[----:B------:R-:W-:Y:S01]  /*0580*/  LOP3.LUT R19, R19, R20, R24, 0x96, !PT ;  /* 0x0000001413137212 */ /* 0x000fe200078e9618 */
[----:B------:R-:W-:-:S05]  /*0590*/  IMAD.WIDE.U32 R20, R21, -0x2daee0ad, RZ ;  /* 0xd2511f5315147825 */ /* 0x000fca00078e00ff */
[----:B------:R-:W-:Y:S01]  /*05a0*/  LOP3.LUT R21, R21, R18, R26, 0x96, !PT ;  /* 0x0000001215157212 */ /* 0x000fe200078e961a */
[----:B------:R-:W-:-:S05]  /*05b0*/  IMAD.WIDE.U32 R18, R19, -0x326172a9, RZ ;  /* 0xcd9e8d5713127825 */ /* 0x000fca00078e00ff */
[----:B------:R-:W-:-:S05]  /*05c0*/  LOP3.LUT R12, R19, R12, R25, 0x96, !PT ;  /* 0x0000000c130c7212 */ /* 0x000fca00078e9619 */
[----:B------:R-:W-:-:S05]  /*05d0*/  IMAD.WIDE.U32 R12, R12, -0x2daee0ad, RZ ;  /* 0xd2511f530c0c7825 */ /* 0x000fca00078e00ff */
[----:B------:R-:W-:Y:S01]  /*05e0*/  LOP3.LUT R13, R13, R20, R28, 0x96, !PT ;  /* 0x000000140d0d7212 */ /* 0x000fe200078e961c */
[----:B------:R-:W-:-:S05]  /*05f0*/  IMAD.WIDE.U32 R20, R21, -0x326172a9, RZ ;  /* 0xcd9e8d5715147825 */ /* 0x000fca00078e00ff */
[----:B------:R-:W-:-:S05]  /*0600*/  LOP3.LUT R18, R21, R18, R27, 0x96, !PT ;  /* 0x0000001215127212 */ /* 0x000fca00078e961b */
[----:B------:R-:W-:-:S05]  /*0610*/  IMAD.WIDE.U32 R18, R18, -0x2daee0ad, RZ ;  /* 0xd2511f5312127825 */ /* 0x000fca00078e00ff */
[----:B------:R-:W-:Y:S01]  /*0620*/  LOP3.LUT R21, R19, R12, R0, 0x96, !PT ;  /* 0x0000000c13157212 */ /* 0x000fe200078e9600 */
[----:B------:R-:W-:-:S05]  /*0630*/  IMAD.WIDE.U32 R12, R13, -0x326172a9, RZ ;  /* 0xcd9e8d570d0c7825 */ /* 0x000fca00078e00ff */
[----:B------:R-:W-:Y:S01]  /*0640*/  LOP3.LUT R22, R13, R20, R29, 0x96, !PT ;  /* 0x000000140d167212 */ /* 0x000fe200078e961d */
[----:B------:R-:W-:-:S04]  /*0650*/  IMAD.WIDE.U32 R20, R21, -0x326172a9, RZ ;  /* 0xcd9e8d5715147825 */ /* 0x000fc800078e00ff */
[----:B------:R-:W-:Y:S02]  /*0660*/  VIADD R13, R16, 0x8ff34781 ;  /* 0x8ff34781100d7836 */ /* 0x000fe40000000000 */
[----:B------:R-:W-:-:S03]  /*0670*/  IMAD.WIDE.U32 R22, R22, -0x2daee0ad, RZ ;  /* 0xd2511f5316167825 */ /* 0x000fc600078e00ff */
[----:B------:R-:W-:Y:S02]  /*0680*/  LOP3.LUT R12, R21, R12, R13, 0x96, !PT ;  /* 0x0000000c150c7212 */ /* 0x000fe400078e960d */
[----:B------:R-:W-:-:S04]  /*0690*/  IADD3 R13, PT, PT, R17, -0x695add53, RZ ;  /* 0x96a522ad110d7810 */ /* 0x000fc80007ffe0ff */
[----:B------:R-:W-:Y:S01]  /*06a0*/  LOP3.LUT R14, R23, R18, R13, 0x96, !PT ;  /* 0x00000012170e7212 */ /* 0x000fe200078e960d */
[----:B------:R-:W-:Y:S01]  /*06b0*/  IMAD.MOV.U32 R13, RZ, RZ, R20 ;  /* 0x000000ffff0d7224 */ /* 0x000fe200078e0014 */
[----:B------:R-:W-:Y:S01]  /*06c0*/  MOV R18, R15 ;  /* 0x0000000f00127202 */ /* 0x000fe20000000f00 */
[----:B------:R-:W-:Y:S02]  /*06d0*/  IMAD.MOV.U32 R15, RZ, RZ, R22 ;  /* 0x000000ffff0f7224 */ /* 0x000fe400078e0016 */
[----:B------:R-:W-:-:S07]  /*06e0*/  HFMA2 R22, -RZ, RZ, 0, 0 ;  /* 0x00000000ff167431 */ /* 0x000fce00000001ff */
.L_x_103:
[----:B------:R-:W-:Y:S05]  /*06f0*/  BSYNC.RECONVERGENT B0 ;  /* 0x0000000000007941 */ /* 0x000fea0003800200 */
.L_x_102:
[----:B------:R-:W-:Y:S01]  /*0700*/  IMAD.HI.U32 R19, R18, 0x68168169, RZ ;  /* 0x6816816912137827 */ /* 0x000fe200078e00ff */
[----:B------:R-:W-:-:S03]  /*0710*/  UIADD3 UR4, UPT, UPT, UR4, 0x1, URZ ;  /* 0x0000000104047890 */ /* 0x000fc6000fffe0ff */
[----:B------:R-:W-:Y:S01]  /*0720*/  IMAD.IADD R20, R18, 0x1, -R19 ;  /* 0x0000000112147824 */ /* 0x000fe200078e0a13 */
[----:B------:R-:W-:-:S04]  /*0730*/  UISETP.NE.AND UP0, UPT, UR4, URZ, UPT ;  /* 0x000000ff0400728c */ /* 0x000fc8000bf05270 */
[----:B------:R-:W-:-:S04]  /*0740*/  LEA.HI R20, R20, R19, RZ, 0x1f ;  /* 0x0000001314147211 */ /* 0x000fc800078ff8ff */
[----:B------:R-:W-:-:S05]  /*0750*/  SHF.R.U32.HI R19, RZ, 0x6, R20 ;  /* 0x00000006ff137819 */ /* 0x000fca0000011614 */
[----:B------:R-:W-:Y:S01]  /*0760*/  IMAD R19, R19, -0x5b, R18 ;  /* 0xffffffa513137824 */ /* 0x000fe200078e0212 */
[----:B------:R-:W-:Y:S02]  /*0770*/  MOV R18, R2 ;  /* 0x0000000200127202 */ /* 0x000fe40000000f00 */
[----:B------:R-:W-:Y:S01]  /*0780*/  IADD3 R2, P0, PT, R2, 0x8, RZ ;  /* 0x0000000802027810 */ /* 0x000fe20007f1e0ff */
[----:B------:R0:W1:Y:S02]  /*0790*/  I2F.F64.U32 R20, R19 ;  /* 0x0000001300147312 */ /* 0x0000640000201800 */
[----:B0-----:R-:W-:Y:S01]  /*07a0*/  IMAD.MOV.U32 R19, RZ, RZ, R3 ;  /* 0x000000ffff137224 */ /* 0x001fe200078e0003 */
[----:B------:R-:W-:-:S04]  /*07b0*/  IADD3.X R3, PT, PT, RZ, R3, RZ, P0, !PT ;  /* 0x00000003ff037210 */ /* 0x000fc800007fe4ff */
[----:B-1----:R0:W-:Y:S01]  /*07c0*/  STG.E.64 desc[UR6][R18.64], R20 ;  /* 0x0000001412007986 */ /* 0x0021e2000c101b06 */
[----:B------:R-:W-:Y:S05]  /*07d0*/  BRA.U UP0, `(.L_x_107) ;  /* 0xfffffff9008c7547 */ /* 0x000fea000b83ffff */
[----:B------:R-:W-:Y:S05]  /*07e0*/  EXIT ;  /* 0x000000000000794d */ /* 0x000fea0003800000 */
.L_x_108:
        /* <DEDUP_REMOVED lines=9> */
.L_x_124:


//--------------------- .text._Z18init_states_kernelP24curandStatePhilox4_32_10m --------------------------
	.section	.text._Z18init_states_kernelP24curandStatePhilox4_32_10m,"ax",@progbits
	.align	128
        .global         _Z18init_states_kernelP24curandStatePhilox4_32_10m
        .type           _Z18init_states_kernelP24curandStatePhilox4_32_10m,@function
        .size           _Z18init_states_kernelP24curandStatePhilox4_32_10m,(.L_x_125 - _Z18init_states_kernelP24curandStatePhilox4_32_10m)
        .other          _Z18init_states_kernelP24curandStatePhilox4_32_10m,@"STO_CUDA_ENTRY STV_DEFAULT"
_Z18init_states_kernelP24curandStatePhilox4_32_10m:
.text._Z18init_states_kernelP24curandStatePhilox4_32_10m:
[----:B------:R-:W-:Y:S01]  /*0000*/  LDC R1, c[0x0][0x37c] ;  /* 0x0000df00ff017b82 */ /* 0x000fe20000000800 */
[----:B------:R-:W0:Y:S07]  /*0010*/  S2R R3, SR_TID.X ;  /* 0x0000000000037919 */ /* 0x000e2e0000002100 */
[----:B------:R-:W0:Y:S01]  /*0020*/  S2UR UR6, SR_CTAID.X ;  /* 0x00000000000679c3 */ /* 0x000e220000002500 */
[----:B------:R-:W1:Y:S07]  /*0030*/  LDCU.64 UR4, c[0x0][0x358] ;  /* 0x00006b00ff0477ac */ /* 0x000e6e0008000a00 */
[----:B------:R-:W0:Y:S02]  /*0040*/  LDC R6, c[0x0][0x360] ;  /* 0x0000d800ff067b82 */ /* 0x000e240000000800 */
[----:B0-----:R-:W-:-:S04]  /*0050*/  IMAD R6, R6, UR6, R3 ;  /* 0x0000000606067c24 */ /* 0x001fc8000f8e0203 */
[C---:B------:R-:W-:Y:S01]  /*0060*/  IMAD R5, R6.reuse, 0x1eef, RZ ;  /* 0x00001eef06057824 */ /* 0x040fe200078e02ff */
[----:B------:R-:W-:Y:S01]  /*0070*/  CS2R R2, SR_CLOCKLO ;  /* 0x0000000000027805 */ /* 0x000fe20000015000 */
[----:B------:R-:W0:Y:S01]  /*0080*/  LDCU.64 UR6, c[0x0][0x388] ;  /* 0x00007100ff0677ac */ /* 0x000e220008000a00 */
[----:B------:R-:W-:-:S04]  /*0090*/  IMAD R10, R6, 0x11, RZ ;  /* 0x00000011060a7824 */ /* 0x000fc800078e02ff */
[C---:B------:R-:W-:Y:S01]  /*00a0*/  IADD3 R8, P0, PT, R5.reuse, R2, RZ ;  /* 0x0000000205087210 */ /* 0x040fe20007f1e0ff */
[----:B------:R-:W-:Y:S01]  /*00b0*/  IMAD.WIDE.U32 R14, R6, -0x326172a9, RZ ;  /* 0xcd9e8d57060e7825 */ /* 0x000fe200078e00ff */
[----:B------:R-:W-:Y:S02]  /*00c0*/  SHF.R.S32.HI R7, RZ, 0x1f, R6 ;  /* 0x0000001fff077819 */ /* 0x000fe40000011406 */
[--C-:B------:R-:W-:Y:S02]  /*00d0*/  SHF.R.S32.HI R4, RZ, 0x2, R10.reuse ;  /* 0x00000002ff047819 */ /* 0x100fe4000001140a */
[----:B------:R-:W-:Y:S02]  /*00e0*/  LEA.HI.X.SX32 R9, R5, R3, 0x1, P0 ;  /* 0x0000000305097211 */ /* 0x000fe400000f0eff */
[----:B------:R-:W-:Y:S01]  /*00f0*/  SHF.R.S32.HI R5, RZ, 0x1f, R10 ;  /* 0x0000001fff057819 */ /* 0x000fe2000001140a */
[----:B------:R-:W-:Y:S01]  /*0100*/  IMAD.WIDE.U32 R16, R4, -0x2daee0ad, RZ ;  /* 0xd2511f5304107825 */ /* 0x000fe200078e00ff */
[----:B------:R-:W-:-:S02]  /*0110*/  LOP3.LUT R10, R10, 0x3, RZ, 0xc0, !PT ;  /* 0x000000030a0a7812 */ /* 0x000fc400078ec0ff */
[----:B------:R-:W-:Y:S02]  /*0120*/  SHF.R.U32.HI R5, RZ, 0x2, R5 ;  /* 0x00000002ff057819 */ /* 0x000fe40000011605 */
[----:B0-----:R-:W-:Y:S02]  /*0130*/  LOP3.LUT R9, R9, UR7, RZ, 0x3c, !PT ;  /* 0x0000000709097c12 */ /* 0x001fe4000f8e3cff */
[----:B------:R-:W-:Y:S02]  /*0140*/  LOP3.LUT R8, R8, UR6, RZ, 0x3c, !PT ;  /* 0x0000000608087c12 */ /* 0x000fe4000f8e3cff */
[----:B------:R-:W-:Y:S02]  /*0150*/  LOP3.LUT R2, R9, R7, R17, 0x96, !PT ;  /* 0x0000000709027212 */ /* 0x000fe400078e9611 */
[C---:B------:R-:W-:Y:S01]  /*0160*/  LOP3.LUT R12, R8.reuse, R15, R5, 0x96, !PT ;  /* 0x0000000f080c7212 */ /* 0x040fe200078e9605 */
[----:B------:R-:W-:Y:S02]  /*0170*/  VIADD R11, R8, 0x9e3779b9 ;  /* 0x9e3779b9080b7836 */ /* 0x000fe40000000000 */
[----:B------:R-:W-:-:S04]  /*0180*/  IMAD.WIDE.U32 R2, R2, -0x326172a9, RZ ;  /* 0xcd9e8d5702027825 */ /* 0x000fc800078e00ff */
[----:B------:R-:W-:Y:S01]  /*0190*/  IMAD.WIDE.U32 R12, R12, -0x2daee0ad, RZ ;  /* 0xd2511f530c0c7825 */ /* 0x000fe200078e00ff */
[----:B------:R-:W-:Y:S02]  /*01a0*/  LOP3.LUT R14, R3, R11, R14, 0x96, !PT ;  /* 0x0000000b030e7212 */ /* 0x000fe400078e960e */
[C---:B------:R-:W-:Y:S01]  /*01b0*/  IADD3 R11, PT, PT, R9.reuse, 0x76cf5d0a, RZ ;  /* 0x76cf5d0a090b7810 */ /* 0x040fe20007ffe0ff */
[----:B------:R-:W-:Y:S02]  /*01c0*/  VIADD R15, R9, 0xbb67ae85 ;  /* 0xbb67ae85090f7836 */ /* 0x000fe40000000000 */
[----:B------:R-:W-:-:S03]  /*01d0*/  VIADD R3, R8, 0x3c6ef372 ;  /* 0x3c6ef37208037836 */ /* 0x000fc60000000000 */
[----:B------:R-:W-:Y:S01]  /*01e0*/  LOP3.LUT R16, R15, R13, R16, 0x96, !PT ;  /* 0x0000000d0f107212 */ /* 0x000fe200078e9610 */
[----:B------:R-:W-:-:S04]  /*01f0*/  IMAD.WIDE.U32 R14, R14, -0x2daee0ad, RZ ;  /* 0xd2511f530e0e7825 */ /* 0x000fc800078e00ff */
[----:B------:R-:W-:Y:S01]  /*0200*/  IMAD.WIDE.U32 R16, R16, -0x326172a9, RZ ;  /* 0xcd9e8d5710107825 */ /* 0x000fe200078e00ff */
[----:B------:R-:W-:Y:S02]  /*0210*/  LOP3.LUT R13, R11, R12, R15, 0x96, !PT ;  /* 0x0000000c0b0d7212 */ /* 0x000fe400078e960f */
[----:B------:R-:W-:Y:S01]  /*0220*/  IADD3 R15, PT, PT, R9, 0x32370b8f, RZ ;  /* 0x32370b8f090f7810 */ /* 0x000fe20007ffe0ff */
[----:B------:R-:W-:Y:S01]  /*0230*/  VIADD R11, R8, 0xdaa66d2b ;  /* 0xdaa66d2b080b7836 */ /* 0x000fe20000000000 */
[----:B------:R-:W-:Y:S01]  /*0240*/  LOP3.LUT R12, R3, R2, R17, 0x96, !PT ;  /* 0x00000002030c7212 */ /* 0x000fe200078e9611 */
[----:B------:R-:W-:-:S04]  /*0250*/  IMAD.WIDE.U32 R2, R13, -0x326172a9, RZ ;  /* 0xcd9e8d570d027825 */ /* 0x000fc800078e00ff */
[----:B------:R-:W-:Y:S01]  /*0260*/  IMAD.WIDE.U32 R12, R12, -0x2daee0ad, RZ ;  /* 0xd2511f530c0c7825 */ /* 0x000fe200078e00ff */
[----:B------:R-:W-:-:S03]  /*0270*/  LOP3.LUT R16, R11, R16, R3, 0x96, !PT ;  /* 0x000000100b107212 */ /* 0x000fc600078e9603 */
[----:B------:R-:W-:Y:S01]  /*0280*/  VIADD R11, R9, 0xed9eba14 ;  /* 0xed9eba14090b7836 */ /* 0x000fe20000000000 */
[----:B------:R-:W-:Y:S01]  /*0290*/  LOP3.LUT R17, R15, R14, R13, 0x96, !PT ;  /* 0x0000000e0f117212 */ /* 0x000fe200078e960d */
        /* <DEDUP_REMOVED lines=15> */
[----:B------:R-:W-:Y:S02]  /*0390*/  LOP3.LUT R16, R11, R18, R13, 0x96, !PT ;  /* 0x000000120b107212 */ /* 0x000fe400078e960d */
[----:B------:R-:W-:Y:S01]  /*03a0*/  IADD3 R11, PT, PT, R8, 0x5384540f, RZ ;  /* 0x5384540f080b7810 */ /* 0x000fe20007ffe0ff */
[----:B------:R-:W-:Y:S01]  /*03b0*/  VIADD R13, R9, 0x1fd5c5a3 ;  /* 0x1fd5c5a3090d7836 */ /* 0x000fe20000000000 */
[----:B------:R-:W-:Y:S01]  /*03c0*/  LOP3.LUT R18, R3, R2, R15, 0x96, !PT ;  /* 0x0000000203127212 */ /* 0x000fe200078e960f */
[----:B------:R-:W-:Y:S01]  /*03d0*/  IMAD.WIDE.U32 R16, R16, -0x326172a9, RZ ;  /* 0xcd9e8d5710107825 */ /* 0x000fe200078e00ff */
[----:B------:R-:W0:Y:S03]  /*03e0*/  LDC.64 R2, c[0x0][0x380] ;  /* 0x0000e000ff027b82 */ /* 0x000e260000000a00 */
[----:B------:R-:W-:Y:S01]  /*03f0*/  IMAD.WIDE.U32 R18, R18, -0x2daee0ad, RZ ;  /* 0xd2511f5312127825 */ /* 0x000fe200078e00ff */
[----:B------:R-:W-:-:S02]  /*0400*/  LOP3.LUT R14, R11, R14, R17, 0x96, !PT ;  /* 0x0000000e0b0e7212 */ /* 0x000fc400078e9611 */
[----:B------:R-:W-:Y:S01]  /*0410*/  IADD3 R17, PT, PT, R9, -0x24c28bd8, RZ ;  /* 0xdb3d742809117810 */ /* 0x000fe20007ffe0ff */
[----:B------:R-:W-:Y:S01]  /*0420*/  VIADD R11, R8, 0xf1bbcdc8 ;  /* 0xf1bbcdc8080b7836 */ /* 0x000fe20000000000 */
[----:B------:R-:W-:Y:S01]  /*0430*/  LOP3.LUT R13, R13, R12, R19, 0x96, !PT ;  /* 0x0000000c0d0d7212 */ /* 0x000fe200078e9613 */
[----:B------:R-:W-:-:S04]  /*0440*/  IMAD.WIDE.U32 R14, R14, -0x2daee0ad, RZ ;  /* 0xd2511f530e0e7825 */ /* 0x000fc800078e00ff */
[----:B------:R-:W-:Y:S01]  /*0450*/  IMAD.WIDE.U32 R12, R13, -0x326172a9, RZ ;  /* 0xcd9e8d570d0c7825 */ /* 0x000fe200078e00ff */
[----:B------:R-:W-:Y:S02]  /*0460*/  LOP3.LUT R18, R17, R18, R15, 0x96, !PT ;  /* 0x0000001211127212 */ /* 0x000fe400078e960f */
[----:B------:R-:W-:Y:S02]  /*0470*/  IADD3 R15, PT, PT, R9, -0x695add53, RZ ;  /* 0x96a522ad090f7810 */ /* 0x000fe40007ffe0ff */
[----:B------:R-:W-:Y:S01]  /*0480*/  LOP3.LUT R16, R11, R16, R13, 0x96, !PT ;  /* 0x000000100b107212 */ /* 0x000fe200078e960d */
[----:B------:R-:W-:Y:S02]  /*0490*/  VIADD R13, R8, 0x8ff34781 ;  /* 0x8ff34781080d7836 */ /* 0x000fe40000000000 */
[----:B------:R-:W-:Y:S02]  /*04a0*/  HFMA2 R11, -RZ, RZ, 0, 0 ;  /* 0x00000000ff0b7431 */ /* 0x000fe400000001ff */
[----:B------:R-:W-:-:S04]  /*04b0*/  IMAD.WIDE.U32 R18, R18, -0x326172a9, RZ ;  /* 0xcd9e8d5712127825 */ /* 0x000fc800078e00ff */
[----:B------:R-:W-:Y:S01]  /*04c0*/  IMAD.WIDE.U32 R16, R16, -0x2daee0ad, RZ ;  /* 0xd2511f5310107825 */ /* 0x000fe200078e00ff */
[----:B------:R-:W-:-:S03]  /*04d0*/  LOP3.LUT R12, R13, R12, R19, 0x96, !PT ;  /* 0x0000000c0d0c7212 */ /* 0x000fc600078e9613 */
[----:B0-----:R-:W-:Y:S01]  /*04e0*/  IMAD.WIDE R2, R6, 0x40, R2 ;  /* 0x0000004006027825 */ /* 0x001fe200078e0202 */
[----:B------:R-:W-:Y:S02]  /*04f0*/  LOP3.LUT R14, R15, R14, R17, 0x96, !PT ;  /* 0x0000000e0f0e7212 */ /* 0x000fe400078e9611 */
[----:B------:R-:W-:Y:S01]  /*0500*/  MOV R15, R16 ;  /* 0x00000010000f7202 */ /* 0x000fe20000000f00 */
[----:B------:R-:W-:Y:S01]  /*0510*/  IMAD.MOV.U32 R13, RZ, RZ, R18 ;  /* 0x000000ffff0d7224 */ /* 0x000fe200078e0012 */
[----:B-1----:R-:W-:Y:S04]  /*0520*/  STG.E.128 desc[UR4][R2.64+0x20], R8 ;  /* 0x0000200802007986 */ /* 0x002fe8000c101d04 */
[----:B------:R-:W-:Y:S04]  /*0530*/  STG.E.128 desc[UR4][R2.64], R4 ;  /* 0x0000000402007986 */ /* 0x000fe8000c101d04 */
[----:B------:R-:W-:Y:S04]  /*0540*/  STG.E.64 desc[UR4][R2.64+0x30], RZ ;  /* 0x000030ff02007986 */ /* 0x000fe8000c101b04 */
[----:B------:R-:W-:Y:S04]  /*0550*/  STG.E.64 desc[UR4][R2.64+0x38], RZ ;  /* 0x000038ff02007986 */ /* 0x000fe8000c101b04 */
[----:B------:R-:W-:Y:S01]  /*0560*/  STG.E.128 desc[UR4][R2.64+0x10], R12 ;  /* 0x0000100c02007986 */ /* 0x000fe2000c101d04 */
[----:B------:R-:W-:Y:S05]  /*0570*/  EXIT ;  /* 0x000000000000794d */ /* 0x000fea0003800000 */
.L_x_109:
        /* <DEDUP_REMOVED lines=16> */
.L_x_125:


//--------------------- .nv.global.init           --------------------------
	.section	.nv.global.init,"aw",@progbits
	.align	16
.nv.global.init:
	.type		__cudart_sin_cos_coeffs,@object
	.size		__cudart_sin_cos_coeffs,(__cudart_i2opi_d - __cudart_sin_cos_coeffs)
__cudart_sin_cos_coeffs:
        /*0000*/ 	.byte	0x46, 0xd2, 0xb0, 0x2c, 0xf1, 0xe5, 0x5a, 0xbe, 0x92, 0xe3, 0xac, 0x69, 0xe3, 0x1d, 0xc7, 0x3e
        /*0010*/ 	.byte	0xa1, 0x62, 0xdb, 0x19, 0xa0, 0x01, 0x2a, 0xbf, 0x18, 0x08, 0x11, 0x11, 0x11, 0x11, 0x81, 0x3f
        /*0020*/ 	.byte	0x54, 0x55, 0x55, 0x55, 0x55, 0x55, 0xc5, 0xbf, 0x00, 0x00, 0x00, 0x00, 0x00, 0x00, 0x00, 0x00
        /*0030*/ 	.byte	0x00, 0x00, 0x00, 0x00, 0x00, 0x00, 0x00, 0x00, 0x64, 0x81, 0xfd, 0x20, 0x83, 0xff, 0xa8, 0xbd
        /*0040*/ 	.byte	0x28, 0x85, 0xef, 0xc1, 0xa7, 0xee, 0x21, 0x3e, 0xd9, 0xe6, 0x06, 0x8e, 0x4f, 0x7e, 0x92, 0xbe
        /*0050*/ 	.byte	0xe9, 0xbc, 0xdd, 0x19, 0xa0, 0x01, 0xfa, 0x3e, 0x47, 0x5d, 0xc1, 0x16, 0x6c, 0xc1, 0x56, 0xbf
        /*0060*/ 	.byte	0x51, 0x55, 0x55, 0x55, 0x55, 0x55, 0xa5, 0x3f, 0x00, 0x00, 0x00, 0x00, 0x00, 0x00, 0xe0, 0xbf
        /*0070*/ 	.byte	0x00, 0x00, 0x00, 0x00, 0x00, 0x00, 0xf0, 0x3f, 0x00, 0x00, 0x00, 0x00, 0x00, 0x00, 0x00, 0x00
	.type		__cudart_i2opi_d,@object
	.size		__cudart_i2opi_d,(mrg32k3aM1SubSeq - __cudart_i2opi_d)
__cudart_i2opi_d:
        /* <DEDUP_REMOVED lines=9> */
	.type		mrg32k3aM1SubSeq,@object
	.size		mrg32k3aM1SubSeq,(mrg32k3aM2SubSeq - mrg32k3aM1SubSeq)
mrg32k3aM1SubSeq:
        /* <DEDUP_REMOVED lines=126> */
	.type		mrg32k3aM2SubSeq,@object
	.size		mrg32k3aM2SubSeq,(mrg32k3aM1 - mrg32k3aM2SubSeq)
mrg32k3aM2SubSeq:
        /* <DEDUP_REMOVED lines=126> */
	.type		mrg32k3aM1,@object
	.size		mrg32k3aM1,(mrg32k3aM1Seq - mrg32k3aM1)
mrg32k3aM1:
        /* <DEDUP_REMOVED lines=144> */
	.type		mrg32k3aM1Seq,@object
	.size		mrg32k3aM1Seq,(mrg32k3aM2 - mrg32k3aM1Seq)
mrg32k3aM1Seq:
        /* <DEDUP_REMOVED lines=144> */
	.type		mrg32k3aM2,@object
	.size		mrg32k3aM2,(mrg32k3aM2Seq - mrg32k3aM2)
mrg32k3aM2:
        /* <DEDUP_REMOVED lines=144> */
	.type		mrg32k3aM2Seq,@object
	.size		mrg32k3aM2Seq,(precalc_xorwow_matrix - mrg32k3aM2Seq)
mrg32k3aM2Seq:
        /* <DEDUP_REMOVED lines=144> */
	.type		precalc_xorwow_matrix,@object
	.size		precalc_xorwow_matrix,(precalc_xorwow_offset_matrix - precalc_xorwow_matrix)
precalc_xorwow_matrix:
        /* <DEDUP_REMOVED lines=6400> */
	.type		precalc_xorwow_offset_matrix,@object
	.size		precalc_xorwow_offset_matrix,(.L_1 - precalc_xorwow_offset_matrix)
precalc_xorwow_offset_matrix:
        /* <DEDUP_REMOVED lines=6400> */
.L_1:


//--------------------- .nv.shared._Z42prs_update_emergent_incident_angles_kernelPdS_dddjjP24curandStatePhilox4_32_10 --------------------------
	.section	.nv.shared._Z42prs_update_emergent_incident_angles_kernelPdS_dddjjP24curandStatePhilox4_32_10,"aw",@nobits
	.sectionflags	@""
	.align	16
	.zero		1024


//--------------------- .nv.shared.reserved.0     --------------------------
	.section	.nv.shared.reserved.0,"aw",@nobits
	.weak		__nv_reservedSMEM_offset_0_alias
	.size		__nv_reservedSMEM_offset_0_alias, 0, 64
	.other		__nv_reservedSMEM_offset_0_alias,@"STO_CUDA_RESERVED_SHARED STV_DEFAULT"
__nv_reservedSMEM_offset_0_alias:
	.zero		0
	.zero		64


//--------------------- .nv.shared._Z29prs_copy_best_solution_kernelPdS_PKjPKdS3_j --------------------------
	.section	.nv.shared._Z29prs_copy_best_solution_kernelPdS_PKjPKdS3_j,"aw",@nobits
	.sectionflags	@""
	.align	16
	.zero		1024


//--------------------- .nv.shared._Z35prs_reduce_fitness_min_final_kernelPKdPKjPdPjj --------------------------
	.section	.nv.shared._Z35prs_reduce_fitness_min_final_kernelPKdPKjPdPjj,"aw",@nobits
	.sectionflags	@""
	.align	16
	.zero		1024


//--------------------- .nv.shared._Z35prs_reduce_fitness_min_block_kernelPKdPdPjj --------------------------
	.section	.nv.shared._Z35prs_reduce_fitness_min_block_kernelPKdPdPjj,"aw",@nobits
	.sectionflags	@""
	.align	16
	.zero		1024


//--------------------- .nv.shared._Z35prs_reduce_fitness_sum_final_kernelPKdPdj --------------------------
	.section	.nv.shared._Z35prs_reduce_fitness_sum_final_kernelPKdPdj,"aw",@nobits
	.sectionflags	@""
	.align	16
	.zero		1024


//--------------------- .nv.shared._Z35prs_reduce_fitness_sum_block_kernelPKdPdj --------------------------
	.section	.nv.shared._Z35prs_reduce_fitness_sum_block_kernelPKdPdj,"aw",@nobits
	.sectionflags	@""
	.align	16
	.zero		1024


//--------------------- .nv.shared._Z28prs_calculate_fitness_kernelPdS_S_S_jj --------------------------
	.section	.nv.shared._Z28prs_calculate_fitness_kernelPdS_S_S_jj,"aw",@nobits
	.sectionflags	@""
	.align	16
	.zero		1024


//--------------------- .nv.shared._Z31prs_init_emergent_angles_kernelPdjj --------------------------
	.section	.nv.shared._Z31prs_init_emergent_angles_kernelPdjj,"aw",@nobits
	.sectionflags	@""
	.align	16
	.zero		1024


//--------------------- .nv.shared._Z31prs_init_incident_angles_kernelPdjjP24curandStatePhilox4_32_10 --------------------------
	.section	.nv.shared._Z31prs_init_incident_angles_kernelPdjjP24curandStatePhilox4_32_10,"aw",@nobits
	.sectionflags	@""
	.align	16
	.zero		1024


//--------------------- .nv.shared._Z18init_states_kernelP24curandStatePhilox4_32_10m --------------------------
	.section	.nv.shared._Z18init_states_kernelP24curandStatePhilox4_32_10m,"aw",@nobits
	.sectionflags	@""
	.align	16
	.zero		1024


//--------------------- .nv.constant0._Z42prs_update_emergent_incident_angles_kernelPdS_dddjjP24curandStatePhilox4_32_10 --------------------------
	.section	.nv.constant0._Z42prs_update_emergent_incident_angles_kernelPdS_dddjjP24curandStatePhilox4_32_10,"a",@progbits
	.sectionflags	@""
	.align	4
.nv.constant0._Z42prs_update_emergent_incident_angles_kernelPdS_dddjjP24curandStatePhilox4_32_10:
	.zero		952


//--------------------- .nv.constant0._Z29prs_copy_best_solution_kernelPdS_PKjPKdS3_j --------------------------
	.section	.nv.constant0._Z29prs_copy_best_solution_kernelPdS_PKjPKdS3_j,"a",@progbits
	.sectionflags	@""
	.align	4
.nv.constant0._Z29prs_copy_best_solution_kernelPdS_PKjPKdS3_j:
	.zero		940


//--------------------- .nv.constant0._Z35prs_reduce_fitness_min_final_kernelPKdPKjPdPjj --------------------------
	.section	.nv.constant0._Z35prs_reduce_fitness_min_final_kernelPKdPKjPdPjj,"a",@progbits
	.sectionflags	@""
	.align	4
.nv.constant0._Z35prs_reduce_fitness_min_final_kernelPKdPKjPdPjj:
	.zero		932


//--------------------- .nv.constant0._Z35prs_reduce_fitness_min_block_kernelPKdPdPjj --------------------------
	.section	.nv.constant0._Z35prs_reduce_fitness_min_block_kernelPKdPdPjj,"a",@progbits
	.sectionflags	@""
	.align	4
.nv.constant0._Z35prs_reduce_fitness_min_block_kernelPKdPdPjj:
	.zero		924


//--------------------- .nv.constant0._Z35prs_reduce_fitness_sum_final_kernelPKdPdj --------------------------
	.section	.nv.constant0._Z35prs_reduce_fitness_sum_final_kernelPKdPdj,"a",@progbits
	.sectionflags	@""
	.align	4
.nv.constant0._Z35prs_reduce_fitness_sum_final_kernelPKdPdj:
	.zero		916


//--------------------- .nv.constant0._Z35prs_reduce_fitness_sum_block_kernelPKdPdj --------------------------
	.section	.nv.constant0._Z35prs_reduce_fitness_sum_block_kernelPKdPdj,"a",@progbits
	.sectionflags	@""
	.align	4
.nv.constant0._Z35prs_reduce_fitness_sum_block_kernelPKdPdj:
	.zero		916


//--------------------- .nv.constant0._Z28prs_calculate_fitness_kernelPdS_S_S_jj --------------------------
	.section	.nv.constant0._Z28prs_calculate_fitness_kernelPdS_S_S_jj,"a",@progbits
	.sectionflags	@""
	.align	4
.nv.constant0._Z28prs_calculate_fitness_kernelPdS_S_S_jj:
	.zero		936


//--------------------- .nv.constant0._Z31prs_init_emergent_angles_kernelPdjj --------------------------
	.section	.nv.constant0._Z31prs_init_emergent_angles_kernelPdjj,"a",@progbits
	.sectionflags	@""
	.align	4
.nv.constant0._Z31prs_init_emergent_angles_kernelPdjj:
	.zero		912


//--------------------- .nv.constant0._Z31prs_init_incident_angles_kernelPdjjP24curandStatePhilox4_32_10 --------------------------
	.section	.nv.constant0._Z31prs_init_incident_angles_kernelPdjjP24curandStatePhilox4_32_10,"a",@progbits
	.sectionflags	@""
	.align	4
.nv.constant0._Z31prs_init_incident_angles_kernelPdjjP24curandStatePhilox4_32_10:
	.zero		920


//--------------------- .nv.constant0._Z18init_states_kernelP24curandStatePhilox4_32_10m --------------------------
	.section	.nv.constant0._Z18init_states_kernelP24curandStatePhilox4_32_10m,"a",@progbits
	.sectionflags	@""
	.align	4
.nv.constant0._Z18init_states_kernelP24curandStatePhilox4_32_10m:
	.zero		912


//--------------------- SYMBOLS --------------------------

	.type		.nv.reservedSmem.offset0,@object
	.size		.nv.reservedSmem.offset0,0x4
	.type		.nv.reservedSmem.cap,@object
	.size		.nv.reservedSmem.cap,0x4
